//
// Generated by NVIDIA NVVM Compiler
//
// Compiler Build ID: CL-36424714
// Cuda compilation tools, release 13.0, V13.0.88
// Based on NVVM 20.0.0
//

.version 9.0
.target sm_100
.address_size 64

	// .globl	_Z28fake_quantize_forward_kernelPKfPfifill
// _ZZ20minmax_reduce_kernelPKfPfS1_iE5s_min has been demoted
// _ZZ20minmax_reduce_kernelPKfPfS1_iE5s_max has been demoted
// _ZZ32minmax_per_channel_reduce_kernelPKfPfS1_iiE5s_min has been demoted
// _ZZ32minmax_per_channel_reduce_kernelPKfPfS1_iiE5s_max has been demoted

.visible .entry _Z28fake_quantize_forward_kernelPKfPfifill(
	.param .u64 .ptr .align 1 _Z28fake_quantize_forward_kernelPKfPfifill_param_0,
	.param .u64 .ptr .align 1 _Z28fake_quantize_forward_kernelPKfPfifill_param_1,
	.param .u32 _Z28fake_quantize_forward_kernelPKfPfifill_param_2,
	.param .f32 _Z28fake_quantize_forward_kernelPKfPfifill_param_3,
	.param .u32 _Z28fake_quantize_forward_kernelPKfPfifill_param_4,
	.param .u64 _Z28fake_quantize_forward_kernelPKfPfifill_param_5,
	.param .u64 _Z28fake_quantize_forward_kernelPKfPfifill_param_6
)
{
	.reg .pred 	%p<2>;
	.reg .b32 	%r<7>;
	.reg .b32 	%f<9>;
	.reg .b64 	%rd<13>;

	ld.param.u64 	%rd1, [_Z28fake_quantize_forward_kernelPKfPfifill_param_0];
	ld.param.u64 	%rd2, [_Z28fake_quantize_forward_kernelPKfPfifill_param_1];
	ld.param.u32 	%r3, [_Z28fake_quantize_forward_kernelPKfPfifill_param_2];
	ld.param.f32 	%f1, [_Z28fake_quantize_forward_kernelPKfPfifill_param_3];
	ld.param.u32 	%r2, [_Z28fake_quantize_forward_kernelPKfPfifill_param_4];
	ld.param.u64 	%rd3, [_Z28fake_quantize_forward_kernelPKfPfifill_param_5];
	ld.param.u64 	%rd4, [_Z28fake_quantize_forward_kernelPKfPfifill_param_6];
	mov.u32 	%r4, %ctaid.x;
	mov.u32 	%r5, %ntid.x;
	mov.u32 	%r6, %tid.x;
	mad.lo.s32 	%r1, %r4, %r5, %r6;
	setp.ge.s32 	%p1, %r1, %r3;
	@%p1 bra 	$L__BB0_2;
	cvta.to.global.u64 	%rd5, %rd1;
	cvta.to.global.u64 	%rd6, %rd2;
	mul.wide.s32 	%rd7, %r1, 4;
	add.s64 	%rd8, %rd5, %rd7;
	ld.global.nc.f32 	%f2, [%rd8];
	div.rn.f32 	%f3, %f2, %f1;
	cvt.rn.f32.s32 	%f4, %r2;
	add.f32 	%f5, %f3, %f4;
	cvt.rni.s64.f32 	%rd9, %f5;
	min.s64 	%rd10, %rd4, %rd9;
	max.s64 	%rd11, %rd3, %rd10;
	cvt.rn.f32.s64 	%f6, %rd11;
	sub.f32 	%f7, %f6, %f4;
	mul.f32 	%f8, %f1, %f7;
	add.s64 	%rd12, %rd6, %rd7;
	st.global.f32 	[%rd12], %f8;
$L__BB0_2:
	ret;

}
	// .globl	_Z33fake_quantize_backward_ste_kernelPKfS0_Pfifill
.visible .entry _Z33fake_quantize_backward_ste_kernelPKfS0_Pfifill(
	.param .u64 .ptr .align 1 _Z33fake_quantize_backward_ste_kernelPKfS0_Pfifill_param_0,
	.param .u64 .ptr .align 1 _Z33fake_quantize_backward_ste_kernelPKfS0_Pfifill_param_1,
	.param .u64 .ptr .align 1 _Z33fake_quantize_backward_ste_kernelPKfS0_Pfifill_param_2,
	.param .u32 _Z33fake_quantize_backward_ste_kernelPKfS0_Pfifill_param_3,
	.param .f32 _Z33fake_quantize_backward_ste_kernelPKfS0_Pfifill_param_4,
	.param .u32 _Z33fake_quantize_backward_ste_kernelPKfS0_Pfifill_param_5,
	.param .u64 _Z33fake_quantize_backward_ste_kernelPKfS0_Pfifill_param_6,
	.param .u64 _Z33fake_quantize_backward_ste_kernelPKfS0_Pfifill_param_7
)
{
	.reg .pred 	%p<4>;
	.reg .b32 	%r<7>;
	.reg .b32 	%f<10>;
	.reg .b64 	%rd<14>;

	ld.param.u64 	%rd1, [_Z33fake_quantize_backward_ste_kernelPKfS0_Pfifill_param_0];
	ld.param.u64 	%rd2, [_Z33fake_quantize_backward_ste_kernelPKfS0_Pfifill_param_1];
	ld.param.u64 	%rd3, [_Z33fake_quantize_backward_ste_kernelPKfS0_Pfifill_param_2];
	ld.param.u32 	%r3, [_Z33fake_quantize_backward_ste_kernelPKfS0_Pfifill_param_3];
	ld.param.f32 	%f1, [_Z33fake_quantize_backward_ste_kernelPKfS0_Pfifill_param_4];
	ld.param.u32 	%r2, [_Z33fake_quantize_backward_ste_kernelPKfS0_Pfifill_param_5];
	ld.param.u64 	%rd4, [_Z33fake_quantize_backward_ste_kernelPKfS0_Pfifill_param_6];
	ld.param.u64 	%rd5, [_Z33fake_quantize_backward_ste_kernelPKfS0_Pfifill_param_7];
	mov.u32 	%r4, %ctaid.x;
	mov.u32 	%r5, %ntid.x;
	mov.u32 	%r6, %tid.x;
	mad.lo.s32 	%r1, %r4, %r5, %r6;
	setp.ge.s32 	%p1, %r1, %r3;
	@%p1 bra 	$L__BB1_2;
	cvta.to.global.u64 	%rd6, %rd1;
	cvta.to.global.u64 	%rd7, %rd2;
	cvta.to.global.u64 	%rd8, %rd3;
	mul.wide.s32 	%rd9, %r1, 4;
	add.s64 	%rd10, %rd6, %rd9;
	ld.global.nc.f32 	%f2, [%rd10];
	div.rn.f32 	%f3, %f2, %f1;
	cvt.rn.f32.s32 	%f4, %r2;
	add.f32 	%f5, %f3, %f4;
	cvt.rni.s64.f32 	%rd11, %f5;
	setp.ge.s64 	%p2, %rd11, %rd4;
	setp.le.s64 	%p3, %rd11, %rd5;
	selp.f32 	%f6, 0f3F800000, 0f00000000, %p3;
	selp.f32 	%f7, %f6, 0f00000000, %p2;
	add.s64 	%rd12, %rd7, %rd9;
	ld.global.nc.f32 	%f8, [%rd12];
	mul.f32 	%f9, %f8, %f7;
	add.s64 	%rd13, %rd8, %rd9;
	st.global.f32 	[%rd13], %f9;
$L__BB1_2:
	ret;

}
	// .globl	_Z40fake_quantize_per_channel_forward_kernelPKfPfS0_PKiiill
.visible .entry _Z40fake_quantize_per_channel_forward_kernelPKfPfS0_PKiiill(
	.param .u64 .ptr .align 1 _Z40fake_quantize_per_channel_forward_kernelPKfPfS0_PKiiill_param_0,
	.param .u64 .ptr .align 1 _Z40fake_quantize_per_channel_forward_kernelPKfPfS0_PKiiill_param_1,
	.param .u64 .ptr .align 1 _Z40fake_quantize_per_channel_forward_kernelPKfPfS0_PKiiill_param_2,
	.param .u64 .ptr .align 1 _Z40fake_quantize_per_channel_forward_kernelPKfPfS0_PKiiill_param_3,
	.param .u32 _Z40fake_quantize_per_channel_forward_kernelPKfPfS0_PKiiill_param_4,
	.param .u32 _Z40fake_quantize_per_channel_forward_kernelPKfPfS0_PKiiill_param_5,
	.param .u64 _Z40fake_quantize_per_channel_forward_kernelPKfPfS0_PKiiill_param_6,
	.param .u64 _Z40fake_quantize_per_channel_forward_kernelPKfPfS0_PKiiill_param_7
)
{
	.reg .pred 	%p<2>;
	.reg .b32 	%r<10>;
	.reg .b32 	%f<9>;
	.reg .b64 	%rd<20>;

	ld.param.u64 	%rd1, [_Z40fake_quantize_per_channel_forward_kernelPKfPfS0_PKiiill_param_0];
	ld.param.u64 	%rd2, [_Z40fake_quantize_per_channel_forward_kernelPKfPfS0_PKiiill_param_1];
	ld.param.u64 	%rd3, [_Z40fake_quantize_per_channel_forward_kernelPKfPfS0_PKiiill_param_2];
	ld.param.u64 	%rd4, [_Z40fake_quantize_per_channel_forward_kernelPKfPfS0_PKiiill_param_3];
	ld.param.u32 	%r3, [_Z40fake_quantize_per_channel_forward_kernelPKfPfS0_PKiiill_param_4];
	ld.param.u32 	%r2, [_Z40fake_quantize_per_channel_forward_kernelPKfPfS0_PKiiill_param_5];
	ld.param.u64 	%rd5, [_Z40fake_quantize_per_channel_forward_kernelPKfPfS0_PKiiill_param_6];
	ld.param.u64 	%rd6, [_Z40fake_quantize_per_channel_forward_kernelPKfPfS0_PKiiill_param_7];
	mov.u32 	%r4, %ctaid.x;
	mov.u32 	%r5, %ntid.x;
	mov.u32 	%r6, %tid.x;
	mad.lo.s32 	%r1, %r4, %r5, %r6;
	mul.lo.s32 	%r7, %r2, %r3;
	setp.ge.s32 	%p1, %r1, %r7;
	@%p1 bra 	$L__BB2_2;
	cvta.to.global.u64 	%rd7, %rd3;
	cvta.to.global.u64 	%rd8, %rd4;
	cvta.to.global.u64 	%rd9, %rd1;
	cvta.to.global.u64 	%rd10, %rd2;
	div.s32 	%r8, %r1, %r2;
	mul.wide.s32 	%rd11, %r8, 4;
	add.s64 	%rd12, %rd7, %rd11;
	ld.global.nc.f32 	%f1, [%rd12];
	add.s64 	%rd13, %rd8, %rd11;
	ld.global.nc.u32 	%r9, [%rd13];
	mul.wide.s32 	%rd14, %r1, 4;
	add.s64 	%rd15, %rd9, %rd14;
	ld.global.nc.f32 	%f2, [%rd15];
	div.rn.f32 	%f3, %f2, %f1;
	cvt.rn.f32.s32 	%f4, %r9;
	add.f32 	%f5, %f3, %f4;
	cvt.rni.s64.f32 	%rd16, %f5;
	min.s64 	%rd17, %rd6, %rd16;
	max.s64 	%rd18, %rd5, %rd17;
	cvt.rn.f32.s64 	%f6, %rd18;
	sub.f32 	%f7, %f6, %f4;
	mul.f32 	%f8, %f1, %f7;
	add.s64 	%rd19, %rd10, %rd14;
	st.global.f32 	[%rd19], %f8;
$L__BB2_2:
	ret;

}
	// .globl	_Z45fake_quantize_per_channel_backward_ste_kernelPKfS0_PfS0_PKiiill
.visible .entry _Z45fake_quantize_per_channel_backward_ste_kernelPKfS0_PfS0_PKiiill(
	.param .u64 .ptr .align 1 _Z45fake_quantize_per_channel_backward_ste_kernelPKfS0_PfS0_PKiiill_param_0,
	.param .u64 .ptr .align 1 _Z45fake_quantize_per_channel_backward_ste_kernelPKfS0_PfS0_PKiiill_param_1,
	.param .u64 .ptr .align 1 _Z45fake_quantize_per_channel_backward_ste_kernelPKfS0_PfS0_PKiiill_param_2,
	.param .u64 .ptr .align 1 _Z45fake_quantize_per_channel_backward_ste_kernelPKfS0_PfS0_PKiiill_param_3,
	.param .u64 .ptr .align 1 _Z45fake_quantize_per_channel_backward_ste_kernelPKfS0_PfS0_PKiiill_param_4,
	.param .u32 _Z45fake_quantize_per_channel_backward_ste_kernelPKfS0_PfS0_PKiiill_param_5,
	.param .u32 _Z45fake_quantize_per_channel_backward_ste_kernelPKfS0_PfS0_PKiiill_param_6,
	.param .u64 _Z45fake_quantize_per_channel_backward_ste_kernelPKfS0_PfS0_PKiiill_param_7,
	.param .u64 _Z45fake_quantize_per_channel_backward_ste_kernelPKfS0_PfS0_PKiiill_param_8
)
{
	.reg .pred 	%p<4>;
	.reg .b32 	%r<10>;
	.reg .b32 	%f<10>;
	.reg .b64 	%rd<21>;

	ld.param.u64 	%rd1, [_Z45fake_quantize_per_channel_backward_ste_kernelPKfS0_PfS0_PKiiill_param_0];
	ld.param.u64 	%rd2, [_Z45fake_quantize_per_channel_backward_ste_kernelPKfS0_PfS0_PKiiill_param_1];
	ld.param.u64 	%rd3, [_Z45fake_quantize_per_channel_backward_ste_kernelPKfS0_PfS0_PKiiill_param_2];
	ld.param.u64 	%rd4, [_Z45fake_quantize_per_channel_backward_ste_kernelPKfS0_PfS0_PKiiill_param_3];
	ld.param.u64 	%rd5, [_Z45fake_quantize_per_channel_backward_ste_kernelPKfS0_PfS0_PKiiill_param_4];
	ld.param.u32 	%r3, [_Z45fake_quantize_per_channel_backward_ste_kernelPKfS0_PfS0_PKiiill_param_5];
	ld.param.u32 	%r2, [_Z45fake_quantize_per_channel_backward_ste_kernelPKfS0_PfS0_PKiiill_param_6];
	ld.param.u64 	%rd6, [_Z45fake_quantize_per_channel_backward_ste_kernelPKfS0_PfS0_PKiiill_param_7];
	ld.param.u64 	%rd7, [_Z45fake_quantize_per_channel_backward_ste_kernelPKfS0_PfS0_PKiiill_param_8];
	mov.u32 	%r4, %ctaid.x;
	mov.u32 	%r5, %ntid.x;
	mov.u32 	%r6, %tid.x;
	mad.lo.s32 	%r1, %r4, %r5, %r6;
	mul.lo.s32 	%r7, %r2, %r3;
	setp.ge.s32 	%p1, %r1, %r7;
	@%p1 bra 	$L__BB3_2;
	cvta.to.global.u64 	%rd8, %rd4;
	cvta.to.global.u64 	%rd9, %rd5;
	cvta.to.global.u64 	%rd10, %rd1;
	cvta.to.global.u64 	%rd11, %rd2;
	cvta.to.global.u64 	%rd12, %rd3;
	div.s32 	%r8, %r1, %r2;
	mul.wide.s32 	%rd13, %r8, 4;
	add.s64 	%rd14, %rd8, %rd13;
	ld.global.nc.f32 	%f1, [%rd14];
	add.s64 	%rd15, %rd9, %rd13;
	ld.global.nc.u32 	%r9, [%rd15];
	mul.wide.s32 	%rd16, %r1, 4;
	add.s64 	%rd17, %rd10, %rd16;
	ld.global.nc.f32 	%f2, [%rd17];
	div.rn.f32 	%f3, %f2, %f1;
	cvt.rn.f32.s32 	%f4, %r9;
	add.f32 	%f5, %f3, %f4;
	cvt.rni.s64.f32 	%rd18, %f5;
	setp.ge.s64 	%p2, %rd18, %rd6;
	setp.le.s64 	%p3, %rd18, %rd7;
	selp.f32 	%f6, 0f3F800000, 0f00000000, %p3;
	selp.f32 	%f7, %f6, 0f00000000, %p2;
	add.s64 	%rd19, %rd11, %rd16;
	ld.global.nc.f32 	%f8, [%rd19];
	mul.f32 	%f9, %f8, %f7;
	add.s64 	%rd20, %rd12, %rd16;
	st.global.f32 	[%rd20], %f9;
$L__BB3_2:
	ret;

}
	// .globl	_Z20minmax_reduce_kernelPKfPfS1_i
.visible .entry _Z20minmax_reduce_kernelPKfPfS1_i(
	.param .u64 .ptr .align 1 _Z20minmax_reduce_kernelPKfPfS1_i_param_0,
	.param .u64 .ptr .align 1 _Z20minmax_reduce_kernelPKfPfS1_i_param_1,
	.param .u64 .ptr .align 1 _Z20minmax_reduce_kernelPKfPfS1_i_param_2,
	.param .u32 _Z20minmax_reduce_kernelPKfPfS1_i_param_3
)
{
	.reg .pred 	%p<7>;
	.reg .b32 	%r<26>;
	.reg .b32 	%f<22>;
	.reg .b64 	%rd<9>;
	// demoted variable
	.shared .align 4 .b8 _ZZ20minmax_reduce_kernelPKfPfS1_iE5s_min[1024];
	// demoted variable
	.shared .align 4 .b8 _ZZ20minmax_reduce_kernelPKfPfS1_iE5s_max[1024];
	ld.param.u64 	%rd2, [_Z20minmax_reduce_kernelPKfPfS1_i_param_0];
	ld.param.u64 	%rd3, [_Z20minmax_reduce_kernelPKfPfS1_i_param_1];
	ld.param.u64 	%rd4, [_Z20minmax_reduce_kernelPKfPfS1_i_param_2];
	ld.param.u32 	%r11, [_Z20minmax_reduce_kernelPKfPfS1_i_param_3];
	mov.u32 	%r1, %tid.x;
	mov.u32 	%r12, %ctaid.x;
	mov.u32 	%r25, %ntid.x;
	mad.lo.s32 	%r24, %r12, %r25, %r1;
	setp.ge.s32 	%p1, %r24, %r11;
	mov.f32 	%f21, 0fFF7FFFFF;
	mov.f32 	%f20, 0f7F7FFFFF;
	@%p1 bra 	$L__BB4_3;
	mov.u32 	%r13, %nctaid.x;
	mul.lo.s32 	%r4, %r25, %r13;
	cvta.to.global.u64 	%rd1, %rd2;
	mov.f32 	%f20, 0f7F7FFFFF;
	mov.f32 	%f21, 0fFF7FFFFF;
$L__BB4_2:
	mul.wide.s32 	%rd5, %r24, 4;
	add.s64 	%rd6, %rd1, %rd5;
	ld.global.nc.f32 	%f11, [%rd6];
	min.f32 	%f20, %f20, %f11;
	max.f32 	%f21, %f21, %f11;
	add.s32 	%r24, %r24, %r4;
	setp.lt.s32 	%p2, %r24, %r11;
	@%p2 bra 	$L__BB4_2;
$L__BB4_3:
	shl.b32 	%r14, %r1, 2;
	mov.u32 	%r15, _ZZ20minmax_reduce_kernelPKfPfS1_iE5s_min;
	add.s32 	%r7, %r15, %r14;
	st.shared.f32 	[%r7], %f20;
	mov.u32 	%r16, _ZZ20minmax_reduce_kernelPKfPfS1_iE5s_max;
	add.s32 	%r8, %r16, %r14;
	st.shared.f32 	[%r8], %f21;
	bar.sync 	0;
	setp.lt.u32 	%p3, %r25, 2;
	@%p3 bra 	$L__BB4_7;
$L__BB4_4:
	shr.u32 	%r10, %r25, 1;
	setp.ge.u32 	%p4, %r1, %r10;
	@%p4 bra 	$L__BB4_6;
	ld.shared.f32 	%f12, [%r7];
	shl.b32 	%r17, %r10, 2;
	add.s32 	%r18, %r7, %r17;
	ld.shared.f32 	%f13, [%r18];
	min.f32 	%f14, %f12, %f13;
	st.shared.f32 	[%r7], %f14;
	ld.shared.f32 	%f15, [%r8];
	add.s32 	%r19, %r8, %r17;
	ld.shared.f32 	%f16, [%r19];
	max.f32 	%f17, %f15, %f16;
	st.shared.f32 	[%r8], %f17;
$L__BB4_6:
	bar.sync 	0;
	setp.gt.u32 	%p5, %r25, 3;
	mov.u32 	%r25, %r10;
	@%p5 bra 	$L__BB4_4;
$L__BB4_7:
	setp.ne.s32 	%p6, %r1, 0;
	@%p6 bra 	$L__BB4_9;
	ld.shared.u32 	%r20, [_ZZ20minmax_reduce_kernelPKfPfS1_iE5s_min];
	cvta.to.global.u64 	%rd7, %rd3;
	atom.global.min.s32 	%r21, [%rd7], %r20;
	ld.shared.u32 	%r22, [_ZZ20minmax_reduce_kernelPKfPfS1_iE5s_max];
	cvta.to.global.u64 	%rd8, %rd4;
	atom.global.max.s32 	%r23, [%rd8], %r22;
$L__BB4_9:
	ret;

}
	// .globl	_Z32minmax_per_channel_reduce_kernelPKfPfS1_ii
.visible .entry _Z32minmax_per_channel_reduce_kernelPKfPfS1_ii(
	.param .u64 .ptr .align 1 _Z32minmax_per_channel_reduce_kernelPKfPfS1_ii_param_0,
	.param .u64 .ptr .align 1 _Z32minmax_per_channel_reduce_kernelPKfPfS1_ii_param_1,
	.param .u64 .ptr .align 1 _Z32minmax_per_channel_reduce_kernelPKfPfS1_ii_param_2,
	.param .u32 _Z32minmax_per_channel_reduce_kernelPKfPfS1_ii_param_3,
	.param .u32 _Z32minmax_per_channel_reduce_kernelPKfPfS1_ii_param_4
)
{
	.reg .pred 	%p<8>;
	.reg .b32 	%r<22>;
	.reg .b32 	%f<24>;
	.reg .b64 	%rd<15>;
	// demoted variable
	.shared .align 4 .b8 _ZZ32minmax_per_channel_reduce_kernelPKfPfS1_iiE5s_min[1024];
	// demoted variable
	.shared .align 4 .b8 _ZZ32minmax_per_channel_reduce_kernelPKfPfS1_iiE5s_max[1024];
	ld.param.u64 	%rd3, [_Z32minmax_per_channel_reduce_kernelPKfPfS1_ii_param_0];
	ld.param.u64 	%rd4, [_Z32minmax_per_channel_reduce_kernelPKfPfS1_ii_param_1];
	ld.param.u64 	%rd5, [_Z32minmax_per_channel_reduce_kernelPKfPfS1_ii_param_2];
	ld.param.u32 	%r12, [_Z32minmax_per_channel_reduce_kernelPKfPfS1_ii_param_3];
	ld.param.u32 	%r11, [_Z32minmax_per_channel_reduce_kernelPKfPfS1_ii_param_4];
	mov.u32 	%r1, %ctaid.x;
	setp.ge.s32 	%p1, %r1, %r12;
	@%p1 bra 	$L__BB5_10;
	mov.u32 	%r2, %tid.x;
	setp.ge.s32 	%p2, %r2, %r11;
	mov.f32 	%f23, 0fFF7FFFFF;
	mov.f32 	%f22, 0f7F7FFFFF;
	@%p2 bra 	$L__BB5_4;
	mov.u32 	%r3, %ntid.x;
	cvta.to.global.u64 	%rd1, %rd3;
	mul.lo.s32 	%r13, %r11, %r1;
	cvt.s64.s32 	%rd2, %r13;
	mov.f32 	%f22, 0f7F7FFFFF;
	mov.f32 	%f23, 0fFF7FFFFF;
	mov.u32 	%r20, %r2;
$L__BB5_3:
	cvt.s64.s32 	%rd6, %r20;
	add.s64 	%rd7, %rd6, %rd2;
	shl.b64 	%rd8, %rd7, 2;
	add.s64 	%rd9, %rd1, %rd8;
	ld.global.nc.f32 	%f11, [%rd9];
	min.f32 	%f22, %f22, %f11;
	max.f32 	%f23, %f23, %f11;
	add.s32 	%r20, %r20, %r3;
	setp.lt.s32 	%p3, %r20, %r11;
	@%p3 bra 	$L__BB5_3;
$L__BB5_4:
	shl.b32 	%r14, %r2, 2;
	mov.u32 	%r15, _ZZ32minmax_per_channel_reduce_kernelPKfPfS1_iiE5s_min;
	add.s32 	%r6, %r15, %r14;
	st.shared.f32 	[%r6], %f22;
	mov.u32 	%r16, _ZZ32minmax_per_channel_reduce_kernelPKfPfS1_iiE5s_max;
	add.s32 	%r7, %r16, %r14;
	st.shared.f32 	[%r7], %f23;
	bar.sync 	0;
	mov.u32 	%r21, %ntid.x;
	setp.lt.u32 	%p4, %r21, 2;
	@%p4 bra 	$L__BB5_8;
$L__BB5_5:
	shr.u32 	%r10, %r21, 1;
	setp.ge.u32 	%p5, %r2, %r10;
	@%p5 bra 	$L__BB5_7;
	ld.shared.f32 	%f12, [%r6];
	shl.b32 	%r17, %r10, 2;
	add.s32 	%r18, %r6, %r17;
	ld.shared.f32 	%f13, [%r18];
	min.f32 	%f14, %f12, %f13;
	st.shared.f32 	[%r6], %f14;
	ld.shared.f32 	%f15, [%r7];
	add.s32 	%r19, %r7, %r17;
	ld.shared.f32 	%f16, [%r19];
	max.f32 	%f17, %f15, %f16;
	st.shared.f32 	[%r7], %f17;
$L__BB5_7:
	bar.sync 	0;
	setp.gt.u32 	%p6, %r21, 3;
	mov.u32 	%r21, %r10;
	@%p6 bra 	$L__BB5_5;
$L__BB5_8:
	setp.ne.s32 	%p7, %r2, 0;
	@%p7 bra 	$L__BB5_10;
	ld.shared.f32 	%f18, [_ZZ32minmax_per_channel_reduce_kernelPKfPfS1_iiE5s_min];
	cvta.to.global.u64 	%rd10, %rd4;
	mul.wide.u32 	%rd11, %r1, 4;
	add.s64 	%rd12, %rd10, %rd11;
	st.global.f32 	[%rd12], %f18;
	ld.shared.f32 	%f19, [_ZZ32minmax_per_channel_reduce_kernelPKfPfS1_iiE5s_max];
	cvta.to.global.u64 	%rd13, %rd5;
	add.s64 	%rd14, %rd13, %rd11;
	st.global.f32 	[%rd14], %f19;
$L__BB5_10:
	ret;

}
	// .globl	_Z14bn_fold_kernelPKfS0_S0_S0_S0_S0_PfS1_iif
.visible .entry _Z14bn_fold_kernelPKfS0_S0_S0_S0_S0_PfS1_iif(
	.param .u64 .ptr .align 1 _Z14bn_fold_kernelPKfS0_S0_S0_S0_S0_PfS1_iif_param_0,
	.param .u64 .ptr .align 1 _Z14bn_fold_kernelPKfS0_S0_S0_S0_S0_PfS1_iif_param_1,
	.param .u64 .ptr .align 1 _Z14bn_fold_kernelPKfS0_S0_S0_S0_S0_PfS1_iif_param_2,
	.param .u64 .ptr .align 1 _Z14bn_fold_kernelPKfS0_S0_S0_S0_S0_PfS1_iif_param_3,
	.param .u64 .ptr .align 1 _Z14bn_fold_kernelPKfS0_S0_S0_S0_S0_PfS1_iif_param_4,
	.param .u64 .ptr .align 1 _Z14bn_fold_kernelPKfS0_S0_S0_S0_S0_PfS1_iif_param_5,
	.param .u64 .ptr .align 1 _Z14bn_fold_kernelPKfS0_S0_S0_S0_S0_PfS1_iif_param_6,
	.param .u64 .ptr .align 1 _Z14bn_fold_kernelPKfS0_S0_S0_S0_S0_PfS1_iif_param_7,
	.param .u32 _Z14bn_fold_kernelPKfS0_S0_S0_S0_S0_PfS1_iif_param_8,
	.param .u32 _Z14bn_fold_kernelPKfS0_S0_S0_S0_S0_PfS1_iif_param_9,
	.param .f32 _Z14bn_fold_kernelPKfS0_S0_S0_S0_S0_PfS1_iif_param_10
)
{
	.reg .pred 	%p<4>;
	.reg .b32 	%r<11>;
	.reg .b32 	%f<19>;
	.reg .b64 	%rd<29>;

	ld.param.u64 	%rd1, [_Z14bn_fold_kernelPKfS0_S0_S0_S0_S0_PfS1_iif_param_0];
	ld.param.u64 	%rd2, [_Z14bn_fold_kernelPKfS0_S0_S0_S0_S0_PfS1_iif_param_1];
	ld.param.u64 	%rd3, [_Z14bn_fold_kernelPKfS0_S0_S0_S0_S0_PfS1_iif_param_2];
	ld.param.u64 	%rd4, [_Z14bn_fold_kernelPKfS0_S0_S0_S0_S0_PfS1_iif_param_3];
	ld.param.u64 	%rd5, [_Z14bn_fold_kernelPKfS0_S0_S0_S0_S0_PfS1_iif_param_4];
	ld.param.u64 	%rd6, [_Z14bn_fold_kernelPKfS0_S0_S0_S0_S0_PfS1_iif_param_5];
	ld.param.u64 	%rd7, [_Z14bn_fold_kernelPKfS0_S0_S0_S0_S0_PfS1_iif_param_6];
	ld.param.u64 	%rd8, [_Z14bn_fold_kernelPKfS0_S0_S0_S0_S0_PfS1_iif_param_7];
	ld.param.u32 	%r4, [_Z14bn_fold_kernelPKfS0_S0_S0_S0_S0_PfS1_iif_param_8];
	ld.param.u32 	%r3, [_Z14bn_fold_kernelPKfS0_S0_S0_S0_S0_PfS1_iif_param_9];
	ld.param.f32 	%f5, [_Z14bn_fold_kernelPKfS0_S0_S0_S0_S0_PfS1_iif_param_10];
	mov.u32 	%r5, %ctaid.x;
	mov.u32 	%r6, %ntid.x;
	mov.u32 	%r7, %tid.x;
	mad.lo.s32 	%r1, %r5, %r6, %r7;
	mul.lo.s32 	%r8, %r3, %r4;
	setp.ge.s32 	%p1, %r1, %r8;
	@%p1 bra 	$L__BB6_5;
	cvta.to.global.u64 	%rd9, %rd5;
	cvta.to.global.u64 	%rd10, %rd4;
	cvta.to.global.u64 	%rd11, %rd1;
	cvta.to.global.u64 	%rd12, %rd7;
	div.s32 	%r2, %r1, %r3;
	mul.wide.s32 	%rd13, %r2, 4;
	add.s64 	%rd14, %rd10, %rd13;
	ld.global.nc.f32 	%f6, [%rd14];
	add.f32 	%f7, %f5, %f6;
	sqrt.rn.f32 	%f1, %f7;
	add.s64 	%rd15, %rd9, %rd13;
	ld.global.nc.f32 	%f2, [%rd15];
	div.rn.f32 	%f8, %f2, %f1;
	mul.wide.s32 	%rd16, %r1, 4;
	add.s64 	%rd17, %rd11, %rd16;
	ld.global.nc.f32 	%f9, [%rd17];
	mul.f32 	%f10, %f9, %f8;
	add.s64 	%rd18, %rd12, %rd16;
	st.global.f32 	[%rd18], %f10;
	mul.lo.s32 	%r9, %r2, %r3;
	sub.s32 	%r10, %r1, %r9;
	setp.ne.s32 	%p2, %r10, 0;
	@%p2 bra 	$L__BB6_5;
	setp.eq.s64 	%p3, %rd2, 0;
	mov.f32 	%f18, 0f00000000;
	@%p3 bra 	$L__BB6_4;
	cvta.to.global.u64 	%rd19, %rd2;
	add.s64 	%rd21, %rd19, %rd13;
	ld.global.nc.f32 	%f18, [%rd21];
$L__BB6_4:
	cvta.to.global.u64 	%rd22, %rd3;
	add.s64 	%rd24, %rd22, %rd13;
	ld.global.nc.f32 	%f12, [%rd24];
	sub.f32 	%f13, %f18, %f12;
	mul.f32 	%f14, %f2, %f13;
	div.rn.f32 	%f15, %f14, %f1;
	cvta.to.global.u64 	%rd25, %rd6;
	add.s64 	%rd26, %rd25, %rd13;
	ld.global.nc.f32 	%f16, [%rd26];
	add.f32 	%f17, %f16, %f15;
	cvta.to.global.u64 	%rd27, %rd8;
	add.s64 	%rd28, %rd27, %rd13;
	st.global.f32 	[%rd28], %f17;
$L__BB6_5:
	ret;

}
	// .globl	_Z32compute_symmetric_qparams_kernelPKfS0_PfPiil
.visible .entry _Z32compute_symmetric_qparams_kernelPKfS0_PfPiil(
	.param .u64 .ptr .align 1 _Z32compute_symmetric_qparams_kernelPKfS0_PfPiil_param_0,
	.param .u64 .ptr .align 1 _Z32compute_symmetric_qparams_kernelPKfS0_PfPiil_param_1,
	.param .u64 .ptr .align 1 _Z32compute_symmetric_qparams_kernelPKfS0_PfPiil_param_2,
	.param .u64 .ptr .align 1 _Z32compute_symmetric_qparams_kernelPKfS0_PfPiil_param_3,
	.param .u32 _Z32compute_symmetric_qparams_kernelPKfS0_PfPiil_param_4,
	.param .u64 _Z32compute_symmetric_qparams_kernelPKfS0_PfPiil_param_5
)
{
	.reg .pred 	%p<2>;
	.reg .b32 	%r<7>;
	.reg .b32 	%f<9>;
	.reg .b64 	%rd<15>;

	ld.param.u64 	%rd1, [_Z32compute_symmetric_qparams_kernelPKfS0_PfPiil_param_0];
	ld.param.u64 	%rd2, [_Z32compute_symmetric_qparams_kernelPKfS0_PfPiil_param_1];
	ld.param.u64 	%rd3, [_Z32compute_symmetric_qparams_kernelPKfS0_PfPiil_param_2];
	ld.param.u64 	%rd4, [_Z32compute_symmetric_qparams_kernelPKfS0_PfPiil_param_3];
	ld.param.u32 	%r2, [_Z32compute_symmetric_qparams_kernelPKfS0_PfPiil_param_4];
	ld.param.u64 	%rd5, [_Z32compute_symmetric_qparams_kernelPKfS0_PfPiil_param_5];
	mov.u32 	%r3, %ctaid.x;
	mov.u32 	%r4, %ntid.x;
	mov.u32 	%r5, %tid.x;
	mad.lo.s32 	%r1, %r3, %r4, %r5;
	setp.ge.s32 	%p1, %r1, %r2;
	@%p1 bra 	$L__BB7_2;
	cvta.to.global.u64 	%rd6, %rd1;
	cvta.to.global.u64 	%rd7, %rd2;
	cvta.to.global.u64 	%rd8, %rd3;
	cvta.to.global.u64 	%rd9, %rd4;
	mul.wide.s32 	%rd10, %r1, 4;
	add.s64 	%rd11, %rd6, %rd10;
	ld.global.nc.f32 	%f1, [%rd11];
	abs.f32 	%f2, %f1;
	add.s64 	%rd12, %rd7, %rd10;
	ld.global.nc.f32 	%f3, [%rd12];
	abs.f32 	%f4, %f3;
	max.f32 	%f5, %f2, %f4;
	cvt.rn.f32.s64 	%f6, %rd5;
	div.rn.f32 	%f7, %f5, %f6;
	max.f32 	%f8, %f7, 0f322BCC77;
	add.s64 	%rd13, %rd8, %rd10;
	st.global.f32 	[%rd13], %f8;
	add.s64 	%rd14, %rd9, %rd10;
	mov.b32 	%r6, 0;
	st.global.u32 	[%rd14], %r6;
$L__BB7_2:
	ret;

}
	// .globl	_Z33compute_asymmetric_qparams_kernelPKfS0_PfPiill
.visible .entry _Z33compute_asymmetric_qparams_kernelPKfS0_PfPiill(
	.param .u64 .ptr .align 1 _Z33compute_asymmetric_qparams_kernelPKfS0_PfPiill_param_0,
	.param .u64 .ptr .align 1 _Z33compute_asymmetric_qparams_kernelPKfS0_PfPiill_param_1,
	.param .u64 .ptr .align 1 _Z33compute_asymmetric_qparams_kernelPKfS0_PfPiill_param_2,
	.param .u64 .ptr .align 1 _Z33compute_asymmetric_qparams_kernelPKfS0_PfPiill_param_3,
	.param .u32 _Z33compute_asymmetric_qparams_kernelPKfS0_PfPiill_param_4,
	.param .u64 _Z33compute_asymmetric_qparams_kernelPKfS0_PfPiill_param_5,
	.param .u64 _Z33compute_asymmetric_qparams_kernelPKfS0_PfPiill_param_6
)
{
	.reg .pred 	%p<2>;
	.reg .b32 	%r<11>;
	.reg .b32 	%f<14>;
	.reg .b64 	%rd<17>;

	ld.param.u64 	%rd1, [_Z33compute_asymmetric_qparams_kernelPKfS0_PfPiill_param_0];
	ld.param.u64 	%rd2, [_Z33compute_asymmetric_qparams_kernelPKfS0_PfPiill_param_1];
	ld.param.u64 	%rd3, [_Z33compute_asymmetric_qparams_kernelPKfS0_PfPiill_param_2];
	ld.param.u64 	%rd4, [_Z33compute_asymmetric_qparams_kernelPKfS0_PfPiill_param_3];
	ld.param.u32 	%r2, [_Z33compute_asymmetric_qparams_kernelPKfS0_PfPiill_param_4];
	ld.param.u64 	%rd5, [_Z33compute_asymmetric_qparams_kernelPKfS0_PfPiill_param_5];
	ld.param.u64 	%rd6, [_Z33compute_asymmetric_qparams_kernelPKfS0_PfPiill_param_6];
	mov.u32 	%r3, %ctaid.x;
	mov.u32 	%r4, %ntid.x;
	mov.u32 	%r5, %tid.x;
	mad.lo.s32 	%r1, %r3, %r4, %r5;
	setp.ge.s32 	%p1, %r1, %r2;
	@%p1 bra 	$L__BB8_2;
	cvta.to.global.u64 	%rd7, %rd2;
	cvta.to.global.u64 	%rd8, %rd1;
	cvta.to.global.u64 	%rd9, %rd3;
	cvta.to.global.u64 	%rd10, %rd4;
	mul.wide.s32 	%rd11, %r1, 4;
	add.s64 	%rd12, %rd7, %rd11;
	ld.global.nc.f32 	%f1, [%rd12];
	add.s64 	%rd13, %rd8, %rd11;
	ld.global.nc.f32 	%f2, [%rd13];
	sub.f32 	%f3, %f1, %f2;
	sub.s64 	%rd14, %rd6, %rd5;
	cvt.rn.f32.s64 	%f4, %rd14;
	div.rn.f32 	%f5, %f3, %f4;
	max.f32 	%f6, %f5, 0f322BCC77;
	cvt.rn.f32.s64 	%f7, %rd5;
	div.rn.f32 	%f8, %f2, %f6;
	sub.f32 	%f9, %f7, %f8;
	mov.f32 	%f10, 0f3F000000;
	copysign.f32 	%f11, %f9, %f10;
	add.rz.f32 	%f12, %f9, %f11;
	cvt.rzi.f32.f32 	%f13, %f12;
	cvt.rzi.s32.f32 	%r6, %f13;
	cvt.u32.u64 	%r7, %rd5;
	cvt.u32.u64 	%r8, %rd6;
	min.s32 	%r9, %r8, %r6;
	max.s32 	%r10, %r7, %r9;
	add.s64 	%rd15, %rd9, %rd11;
	st.global.f32 	[%rd15], %f6;
	add.s64 	%rd16, %rd10, %rd11;
	st.global.u32 	[%rd16], %r10;
$L__BB8_2:
	ret;

}


// ===== COMPILED SASS (sm_100) =====

	.target	sm_100

	.elftype	@"ET_EXEC"


//--------------------- .note.nv.tkinfo           --------------------------
	.section	.note.nv.tkinfo,"",@"SHT_NOTE"
	.sectionflags	@"SHF_NOTE_NV_TKINFO"
	.tkinfo
        /*0018*/ 	.word	0x00000002
        /*0030*/ 	.string	""
        /*0030*/ 	.string	"ptxas"
        /*0030*/ 	.string	"Cuda compilation tools, release 13.0, V13.0.88"
        /*0030*/ 	.string	"Build cuda_13.0.r13.0/compiler.36424714_0"
        /*0030*/ 	.string	"-arch sm_100 -m 64 "



//--------------------- .note.nv.cuinfo           --------------------------
	.section	.note.nv.cuinfo,"",@"SHT_NOTE"
	.sectionflags	@"SHF_NOTE_NV_CUINFO"
        /*0018*/ 	.short	0x0002
        /*001a*/ 	.short	0x0064
        /*001c*/ 	.short	0x0082
	.zero		2


//--------------------- .nv.info                  --------------------------
	.section	.nv.info,"",@"SHT_CUDA_INFO"
	.align	4


	//----- nvinfo : EIATTR_REGCOUNT
	.align		4
        /*0000*/ 	.byte	0x04, 0x2f
        /*0002*/ 	.short	(.L_1 - .L_0)
	.align		4
.L_0:
        /*0004*/ 	.word	index@(_Z28fake_quantize_forward_kernelPKfPfifill)
        /*0008*/ 	.word	0x00000010


	//----- nvinfo : EIATTR_FRAME_SIZE
	.align		4
.L_1:
        /*000c*/ 	.byte	0x04, 0x11
        /*000e*/ 	.short	(.L_3 - .L_2)
	.align		4
.L_2:
        /*0010*/ 	.word	index@($__internal_7_$__cuda_sm3x_div_rn_noftz_f32_slowpath)
        /*0014*/ 	.word	0x00000000


	//----- nvinfo : EIATTR_FRAME_SIZE
	.align		4
.L_3:
        /*0018*/ 	.byte	0x04, 0x11
        /*001a*/ 	.short	(.L_5 - .L_4)
	.align		4
.L_4:
        /*001c*/ 	.word	index@(_Z28fake_quantize_forward_kernelPKfPfifill)
        /*0020*/ 	.word	0x00000000


	//----- nvinfo : EIATTR_REGCOUNT
	.align		4
.L_5:
        /*0024*/ 	.byte	0x04, 0x2f
        /*0026*/ 	.short	(.L_7 - .L_6)
	.align		4
.L_6:
        /*0028*/ 	.word	index@(_Z33fake_quantize_backward_ste_kernelPKfS0_Pfifill)
        /*002c*/ 	.word	0x00000010


	//----- nvinfo : EIATTR_FRAME_SIZE
	.align		4
.L_7:
        /*0030*/ 	.byte	0x04, 0x11
        /*0032*/ 	.short	(.L_9 - .L_8)
	.align		4
.L_8:
        /*0034*/ 	.word	index@($__internal_6_$__cuda_sm3x_div_rn_noftz_f32_slowpath)
        /*0038*/ 	.word	0x00000000


	//----- nvinfo : EIATTR_FRAME_SIZE
	.align		4
.L_9:
        /*003c*/ 	.byte	0x04, 0x11
        /*003e*/ 	.short	(.L_11 - .L_10)
	.align		4
.L_10:
        /*0040*/ 	.word	index@(_Z33fake_quantize_backward_ste_kernelPKfS0_Pfifill)
        /*0044*/ 	.word	0x00000000


	//----- nvinfo : EIATTR_REGCOUNT
	.align		4
.L_11:
        /*0048*/ 	.byte	0x04, 0x2f
        /*004a*/ 	.short	(.L_13 - .L_12)
	.align		4
.L_12:
        /*004c*/ 	.word	index@(_Z40fake_quantize_per_channel_forward_kernelPKfPfS0_PKiiill)
        /*0050*/ 	.word	0x00000014


	//----- nvinfo : EIATTR_FRAME_SIZE
	.align		4
.L_13:
        /*0054*/ 	.byte	0x04, 0x11
        /*0056*/ 	.short	(.L_15 - .L_14)
	.align		4
.L_14:
        /*0058*/ 	.word	index@($__internal_5_$__cuda_sm3x_div_rn_noftz_f32_slowpath)
        /*005c*/ 	.word	0x00000000


	//----- nvinfo : EIATTR_FRAME_SIZE
	.align		4
.L_15:
        /*0060*/ 	.byte	0x04, 0x11
        /*0062*/ 	.short	(.L_17 - .L_16)
	.align		4
.L_16:
        /*0064*/ 	.word	index@(_Z40fake_quantize_per_channel_forward_kernelPKfPfS0_PKiiill)
        /*0068*/ 	.word	0x00000000


	//----- nvinfo : EIATTR_REGCOUNT
	.align		4
.L_17:
        /*006c*/ 	.byte	0x04, 0x2f
        /*006e*/ 	.short	(.L_19 - .L_18)
	.align		4
.L_18:
        /*0070*/ 	.word	index@(_Z45fake_quantize_per_channel_backward_ste_kernelPKfS0_PfS0_PKiiill)
        /*0074*/ 	.word	0x00000010


	//----- nvinfo : EIATTR_FRAME_SIZE
	.align		4
.L_19:
        /*0078*/ 	.byte	0x04, 0x11
        /*007a*/ 	.short	(.L_21 - .L_20)
	.align		4
.L_20:
        /*007c*/ 	.word	index@($__internal_4_$__cuda_sm3x_div_rn_noftz_f32_slowpath)
        /*0080*/ 	.word	0x00000000


	//----- nvinfo : EIATTR_FRAME_SIZE
	.align		4
.L_21:
        /*0084*/ 	.byte	0x04, 0x11
        /*0086*/ 	.short	(.L_23 - .L_22)
	.align		4
.L_22:
        /*0088*/ 	.word	index@(_Z45fake_quantize_per_channel_backward_ste_kernelPKfS0_PfS0_PKiiill)
        /*008c*/ 	.word	0x00000000


	//----- nvinfo : EIATTR_REGCOUNT
	.align		4
.L_23:
        /*0090*/ 	.byte	0x04, 0x2f
        /*0092*/ 	.short	(.L_25 - .L_24)
	.align		4
.L_24:
        /*0094*/ 	.word	index@(_Z20minmax_reduce_kernelPKfPfS1_i)
        /*0098*/ 	.word	0x0000000e


	//----- nvinfo : EIATTR_FRAME_SIZE
	.align		4
.L_25:
        /*009c*/ 	.byte	0x04, 0x11
        /*009e*/ 	.short	(.L_27 - .L_26)
	.align		4
.L_26:
        /*00a0*/ 	.word	index@(_Z20minmax_reduce_kernelPKfPfS1_i)
        /*00a4*/ 	.word	0x00000000


	//----- nvinfo : EIATTR_REGCOUNT
	.align		4
.L_27:
        /*00a8*/ 	.byte	0x04, 0x2f
        /*00aa*/ 	.short	(.L_29 - .L_28)
	.align		4
.L_28:
        /*00ac*/ 	.word	index@(_Z32minmax_per_channel_reduce_kernelPKfPfS1_ii)
        /*00b0*/ 	.word	0x0000000f


	//----- nvinfo : EIATTR_FRAME_SIZE
	.align		4
.L_29:
        /*00b4*/ 	.byte	0x04, 0x11
        /*00b6*/ 	.short	(.L_31 - .L_30)
	.align		4
.L_30:
        /*00b8*/ 	.word	index@(_Z32minmax_per_channel_reduce_kernelPKfPfS1_ii)
        /*00bc*/ 	.word	0x00000000


	//----- nvinfo : EIATTR_REGCOUNT
	.align		4
.L_31:
        /*00c0*/ 	.byte	0x04, 0x2f
        /*00c2*/ 	.short	(.L_33 - .L_32)
	.align		4
.L_32:
        /*00c4*/ 	.word	index@(_Z14bn_fold_kernelPKfS0_S0_S0_S0_S0_PfS1_iif)
        /*00c8*/ 	.word	0x00000013


	//----- nvinfo : EIATTR_FRAME_SIZE
	.align		4
.L_33:
        /*00cc*/ 	.byte	0x04, 0x11
        /*00ce*/ 	.short	(.L_35 - .L_34)
	.align		4
.L_34:
        /*00d0*/ 	.word	index@($__internal_3_$__cuda_sm3x_div_rn_noftz_f32_slowpath)
        /*00d4*/ 	.word	0x00000000


	//----- nvinfo : EIATTR_FRAME_SIZE
	.align		4
.L_35:
        /*00d8*/ 	.byte	0x04, 0x11
        /*00da*/ 	.short	(.L_37 - .L_36)
	.align		4
.L_36:
        /*00dc*/ 	.word	index@($__internal_2_$__cuda_sm20_sqrt_rn_f32_slowpath)
        /*00e0*/ 	.word	0x00000000


	//----- nvinfo : EIATTR_FRAME_SIZE
	.align		4
.L_37:
        /*00e4*/ 	.byte	0x04, 0x11
        /*00e6*/ 	.short	(.L_39 - .L_38)
	.align		4
.L_38:
        /*00e8*/ 	.word	index@(_Z14bn_fold_kernelPKfS0_S0_S0_S0_S0_PfS1_iif)
        /*00ec*/ 	.word	0x00000000


	//----- nvinfo : EIATTR_REGCOUNT
	.align		4
.L_39:
        /*00f0*/ 	.byte	0x04, 0x2f
        /*00f2*/ 	.short	(.L_41 - .L_40)
	.align		4
.L_40:
        /*00f4*/ 	.word	index@(_Z32compute_symmetric_qparams_kernelPKfS0_PfPiil)
        /*00f8*/ 	.word	0x00000010


	//----- nvinfo : EIATTR_FRAME_SIZE
	.align		4
.L_41:
        /*00fc*/ 	.byte	0x04, 0x11
        /*00fe*/ 	.short	(.L_43 - .L_42)
	.align		4
.L_42:
        /*0100*/ 	.word	index@($__internal_1_$__cuda_sm3x_div_rn_noftz_f32_slowpath)
        /*0104*/ 	.word	0x00000000


	//----- nvinfo : EIATTR_FRAME_SIZE
	.align		4
.L_43:
        /*0108*/ 	.byte	0x04, 0x11
        /*010a*/ 	.short	(.L_45 - .L_44)
	.align		4
.L_44:
        /*010c*/ 	.word	index@(_Z32compute_symmetric_qparams_kernelPKfS0_PfPiil)
        /*0110*/ 	.word	0x00000000


	//----- nvinfo : EIATTR_REGCOUNT
	.align		4
.L_45:
        /*0114*/ 	.byte	0x04, 0x2f
        /*0116*/ 	.short	(.L_47 - .L_46)
	.align		4
.L_46:
        /*0118*/ 	.word	index@(_Z33compute_asymmetric_qparams_kernelPKfS0_PfPiill)
        /*011c*/ 	.word	0x00000013


	//----- nvinfo : EIATTR_FRAME_SIZE
	.align		4
.L_47:
        /*0120*/ 	.byte	0x04, 0x11
        /*0122*/ 	.short	(.L_49 - .L_48)
	.align		4
.L_48:
        /*0124*/ 	.word	index@($__internal_0_$__cuda_sm3x_div_rn_noftz_f32_slowpath)
        /*0128*/ 	.word	0x00000000


	//----- nvinfo : EIATTR_FRAME_SIZE
	.align		4
.L_49:
        /*012c*/ 	.byte	0x04, 0x11
        /*012e*/ 	.short	(.L_51 - .L_50)
	.align		4
.L_50:
        /*0130*/ 	.word	index@(_Z33compute_asymmetric_qparams_kernelPKfS0_PfPiill)
        /*0134*/ 	.word	0x00000000


	//----- nvinfo : EIATTR_MIN_STACK_SIZE
	.align		4
.L_51:
        /*0138*/ 	.byte	0x04, 0x12
        /*013a*/ 	.short	(.L_53 - .L_52)
	.align		4
.L_52:
        /*013c*/ 	.word	index@(_Z33compute_asymmetric_qparams_kernelPKfS0_PfPiill)
        /*0140*/ 	.word	0x00000000


	//----- nvinfo : EIATTR_MIN_STACK_SIZE
	.align		4
.L_53:
        /*0144*/ 	.byte	0x04, 0x12
        /*0146*/ 	.short	(.L_55 - .L_54)
	.align		4
.L_54:
        /*0148*/ 	.word	index@(_Z32compute_symmetric_qparams_kernelPKfS0_PfPiil)
        /*014c*/ 	.word	0x00000000


	//----- nvinfo : EIATTR_MIN_STACK_SIZE
	.align		4
.L_55:
        /*0150*/ 	.byte	0x04, 0x12
        /*0152*/ 	.short	(.L_57 - .L_56)
	.align		4
.L_56:
        /*0154*/ 	.word	index@(_Z14bn_fold_kernelPKfS0_S0_S0_S0_S0_PfS1_iif)
        /*0158*/ 	.word	0x00000000


	//----- nvinfo : EIATTR_MIN_STACK_SIZE
	.align		4
.L_57:
        /*015c*/ 	.byte	0x04, 0x12
        /*015e*/ 	.short	(.L_59 - .L_58)
	.align		4
.L_58:
        /*0160*/ 	.word	index@(_Z32minmax_per_channel_reduce_kernelPKfPfS1_ii)
        /*0164*/ 	.word	0x00000000


	//----- nvinfo : EIATTR_MIN_STACK_SIZE
	.align		4
.L_59:
        /*0168*/ 	.byte	0x04, 0x12
        /*016a*/ 	.short	(.L_61 - .L_60)
	.align		4
.L_60:
        /*016c*/ 	.word	index@(_Z20minmax_reduce_kernelPKfPfS1_i)
        /*0170*/ 	.word	0x00000000


	//----- nvinfo : EIATTR_MIN_STACK_SIZE
	.align		4
.L_61:
        /*0174*/ 	.byte	0x04, 0x12
        /*0176*/ 	.short	(.L_63 - .L_62)
	.align		4
.L_62:
        /*0178*/ 	.word	index@(_Z45fake_quantize_per_channel_backward_ste_kernelPKfS0_PfS0_PKiiill)
        /*017c*/ 	.word	0x00000000


	//----- nvinfo : EIATTR_MIN_STACK_SIZE
	.align		4
.L_63:
        /*0180*/ 	.byte	0x04, 0x12
        /*0182*/ 	.short	(.L_65 - .L_64)
	.align		4
.L_64:
        /*0184*/ 	.word	index@(_Z40fake_quantize_per_channel_forward_kernelPKfPfS0_PKiiill)
        /*0188*/ 	.word	0x00000000


	//----- nvinfo : EIATTR_MIN_STACK_SIZE
	.align		4
.L_65:
        /*018c*/ 	.byte	0x04, 0x12
        /*018e*/ 	.short	(.L_67 - .L_66)
	.align		4
.L_66:
        /*0190*/ 	.word	index@(_Z33fake_quantize_backward_ste_kernelPKfS0_Pfifill)
        /*0194*/ 	.word	0x00000000


	//----- nvinfo : EIATTR_MIN_STACK_SIZE
	.align		4
.L_67:
        /*0198*/ 	.byte	0x04, 0x12
        /*019a*/ 	.short	(.L_69 - .L_68)
	.align		4
.L_68:
        /*019c*/ 	.word	index@(_Z28fake_quantize_forward_kernelPKfPfifill)
        /*01a0*/ 	.word	0x00000000
.L_69:


//--------------------- .nv.compat                --------------------------
	.section	.nv.compat,"",@"SHT_CUDA_COMPAT_INFO"
	.align	4
        /*0000*/ 	.byte	0x02, 0x09, 0x00, 0x00, 0x02, 0x02, 0x01, 0x00, 0x02, 0x05, 0x05, 0x00, 0x03, 0x07, 0x01, 0x01
        /*0010*/ 	.byte	0x02, 0x03, 0x00, 0x00, 0x02, 0x06, 0x01, 0x00, 0x04, 0x0b, 0x08, 0x00, 0x01, 0x00, 0x00, 0x00
        /*0020*/ 	.byte	0x00, 0x00, 0x00, 0x00


//--------------------- .nv.info._Z33compute_asymmetric_qparams_kernelPKfS0_PfPiill --------------------------
	.section	.nv.info._Z33compute_asymmetric_qparams_kernelPKfS0_PfPiill,"",@"SHT_CUDA_INFO"
	.sectionflags	@""
	.align	4


	//----- nvinfo : EIATTR_CUDA_API_VERSION
	.align		4
        /*0000*/ 	.byte	0x04, 0x37
        /*0002*/ 	.short	(.L_71 - .L_70)
.L_70:
        /*0004*/ 	.word	0x00000082


	//----- nvinfo : EIATTR_KPARAM_INFO
	.align		4
.L_71:
        /*0008*/ 	.byte	0x04, 0x17
        /*000a*/ 	.short	(.L_73 - .L_72)
.L_72:
        /*000c*/ 	.word	0x00000000
        /*0010*/ 	.short	0x0006
        /*0012*/ 	.short	0x0030
        /*0014*/ 	.byte	0x00, 0xf0, 0x21, 0x00


	//----- nvinfo : EIATTR_KPARAM_INFO
	.align		4
.L_73:
        /*0018*/ 	.byte	0x04, 0x17
        /*001a*/ 	.short	(.L_75 - .L_74)
.L_74:
        /*001c*/ 	.word	0x00000000
        /*0020*/ 	.short	0x0005
        /*0022*/ 	.short	0x0028
        /*0024*/ 	.byte	0x00, 0xf0, 0x21, 0x00


	//----- nvinfo : EIATTR_KPARAM_INFO
	.align		4
.L_75:
        /*0028*/ 	.byte	0x04, 0x17
        /*002a*/ 	.short	(.L_77 - .L_76)
.L_76:
        /*002c*/ 	.word	0x00000000
        /*0030*/ 	.short	0x0004
        /*0032*/ 	.short	0x0020
        /*0034*/ 	.byte	0x00, 0xf0, 0x11, 0x00


	//----- nvinfo : EIATTR_KPARAM_INFO
	.align		4
.L_77:
        /*0038*/ 	.byte	0x04, 0x17
        /*003a*/ 	.short	(.L_79 - .L_78)
.L_78:
        /*003c*/ 	.word	0x00000000
        /*0040*/ 	.short	0x0003
        /*0042*/ 	.short	0x0018
        /*0044*/ 	.byte	0x00, 0xf5, 0x21, 0x00


	//----- nvinfo : EIATTR_KPARAM_INFO
	.align		4
.L_79:
        /*0048*/ 	.byte	0x04, 0x17
        /*004a*/ 	.short	(.L_81 - .L_80)
.L_80:
        /*004c*/ 	.word	0x00000000
        /*0050*/ 	.short	0x0002
        /*0052*/ 	.short	0x0010
        /*0054*/ 	.byte	0x00, 0xf5, 0x21, 0x00


	//----- nvinfo : EIATTR_KPARAM_INFO
	.align		4
.L_81:
        /*0058*/ 	.byte	0x04, 0x17
        /*005a*/ 	.short	(.L_83 - .L_82)
.L_82:
        /*005c*/ 	.word	0x00000000
        /*0060*/ 	.short	0x0001
        /*0062*/ 	.short	0x0008
        /*0064*/ 	.byte	0x00, 0xf5, 0x21, 0x00


	//----- nvinfo : EIATTR_KPARAM_INFO
	.align		4
.L_83:
        /*0068*/ 	.byte	0x04, 0x17
        /*006a*/ 	.short	(.L_85 - .L_84)
.L_84:
        /*006c*/ 	.word	0x00000000
        /*0070*/ 	.short	0x0000
        /*0072*/ 	.short	0x0000
        /*0074*/ 	.byte	0x00, 0xf5, 0x21, 0x00


	//----- nvinfo : EIATTR_SPARSE_MMA_MASK
	.align		4
.L_85:
        /*0078*/ 	.byte	0x03, 0x50
        /*007a*/ 	.short	0x0000


	//----- nvinfo : EIATTR_MAXREG_COUNT
	.align		4
        /*007c*/ 	.byte	0x03, 0x1b
        /*007e*/ 	.short	0x00ff


	//----- nvinfo : EIATTR_MERCURY_ISA_VERSION
	.align		4
        /*0080*/ 	.byte	0x03, 0x5f
        /*0082*/ 	.short	0x0101


	//----- nvinfo : EIATTR_VRC_CTA_INIT_COUNT
	.align		4
        /*0084*/ 	.byte	0x02, 0x4a
	.zero		1
	.zero		1


	//----- nvinfo : EIATTR_EXIT_INSTR_OFFSETS
	.align		4
        /*0088*/ 	.byte	0x04, 0x1c
        /*008a*/ 	.short	(.L_87 - .L_86)


	//   ....[0]....
.L_86:
        /*008c*/ 	.word	0x00000070


	//   ....[1]....
        /*0090*/ 	.word	0x00000410


	//----- nvinfo : EIATTR_CRS_STACK_SIZE
	.align		4
.L_87:
        /*0094*/ 	.byte	0x04, 0x1e
        /*0096*/ 	.short	(.L_89 - .L_88)
.L_88:
        /*0098*/ 	.word	0x00000000


	//----- nvinfo : EIATTR_CBANK_PARAM_SIZE
	.align		4
.L_89:
        /*009c*/ 	.byte	0x03, 0x19
        /*009e*/ 	.short	0x0038


	//----- nvinfo : EIATTR_PARAM_CBANK
	.align		4
        /*00a0*/ 	.byte	0x04, 0x0a
        /*00a2*/ 	.short	(.L_91 - .L_90)
	.align		4
.L_90:
        /*00a4*/ 	.word	index@(.nv.constant0._Z33compute_asymmetric_qparams_kernelPKfS0_PfPiill)
        /*00a8*/ 	.short	0x0380
        /*00aa*/ 	.short	0x0038


	//----- nvinfo : EIATTR_SW_WAR
	.align		4
.L_91:
        /*00ac*/ 	.byte	0x04, 0x36
        /*00ae*/ 	.short	(.L_93 - .L_92)
.L_92:
        /*00b0*/ 	.word	0x00000008
.L_93:


//--------------------- .nv.info._Z32compute_symmetric_qparams_kernelPKfS0_PfPiil --------------------------
	.section	.nv.info._Z32compute_symmetric_qparams_kernelPKfS0_PfPiil,"",@"SHT_CUDA_INFO"
	.sectionflags	@""
	.align	4


	//----- nvinfo : EIATTR_CUDA_API_VERSION
	.align		4
        /*0000*/ 	.byte	0x04, 0x37
        /*0002*/ 	.short	(.L_95 - .L_94)
.L_94:
        /*0004*/ 	.word	0x00000082


	//----- nvinfo : EIATTR_KPARAM_INFO
	.align		4
.L_95:
        /*0008*/ 	.byte	0x04, 0x17
        /*000a*/ 	.short	(.L_97 - .L_96)
.L_96:
        /*000c*/ 	.word	0x00000000
        /*0010*/ 	.short	0x0005
        /*0012*/ 	.short	0x0028
        /*0014*/ 	.byte	0x00, 0xf0, 0x21, 0x00


	//----- nvinfo : EIATTR_KPARAM_INFO
	.align		4
.L_97:
        /*0018*/ 	.byte	0x04, 0x17
        /*001a*/ 	.short	(.L_99 - .L_98)
.L_98:
        /*001c*/ 	.word	0x00000000
        /*0020*/ 	.short	0x0004
        /*0022*/ 	.short	0x0020
        /*0024*/ 	.byte	0x00, 0xf0, 0x11, 0x00


	//----- nvinfo : EIATTR_KPARAM_INFO
	.align		4
.L_99:
        /*0028*/ 	.byte	0x04, 0x17
        /*002a*/ 	.short	(.L_101 - .L_100)
.L_100:
        /*002c*/ 	.word	0x00000000
        /*0030*/ 	.short	0x0003
        /*0032*/ 	.short	0x0018
        /*0034*/ 	.byte	0x00, 0xf5, 0x21, 0x00


	//----- nvinfo : EIATTR_KPARAM_INFO
	.align		4
.L_101:
        /*0038*/ 	.byte	0x04, 0x17
        /*003a*/ 	.short	(.L_103 - .L_102)
.L_102:
        /*003c*/ 	.word	0x00000000
        /*0040*/ 	.short	0x0002
        /*0042*/ 	.short	0x0010
        /*0044*/ 	.byte	0x00, 0xf5, 0x21, 0x00


	//----- nvinfo : EIATTR_KPARAM_INFO
	.align		4
.L_103:
        /*0048*/ 	.byte	0x04, 0x17
        /*004a*/ 	.short	(.L_105 - .L_104)
.L_104:
        /*004c*/ 	.word	0x00000000
        /*0050*/ 	.short	0x0001
        /*0052*/ 	.short	0x0008
        /*0054*/ 	.byte	0x00, 0xf5, 0x21, 0x00


	//----- nvinfo : EIATTR_KPARAM_INFO
	.align		4
.L_105:
        /*0058*/ 	.byte	0x04, 0x17
        /*005a*/ 	.short	(.L_107 - .L_106)
.L_106:
        /*005c*/ 	.word	0x00000000
        /*0060*/ 	.short	0x0000
        /*0062*/ 	.short	0x0000
        /*0064*/ 	.byte	0x00, 0xf5, 0x21, 0x00


	//----- nvinfo : EIATTR_SPARSE_MMA_MASK
	.align		4
.L_107:
        /*0068*/ 	.byte	0x03, 0x50
        /*006a*/ 	.short	0x0000


	//----- nvinfo : EIATTR_MAXREG_COUNT
	.align		4
        /*006c*/ 	.byte	0x03, 0x1b
        /*006e*/ 	.short	0x00ff


	//----- nvinfo : EIATTR_MERCURY_ISA_VERSION
	.align		4
        /*0070*/ 	.byte	0x03, 0x5f
        /*0072*/ 	.short	0x0101


	//----- nvinfo : EIATTR_VRC_CTA_INIT_COUNT
	.align		4
        /*0074*/ 	.byte	0x02, 0x4a
	.zero		1
	.zero		1


	//----- nvinfo : EIATTR_EXIT_INSTR_OFFSETS
	.align		4
        /*0078*/ 	.byte	0x04, 0x1c
        /*007a*/ 	.short	(.L_109 - .L_108)


	//   ....[0]....
.L_108:
        /*007c*/ 	.word	0x00000070


	//   ....[1]....
        /*0080*/ 	.word	0x00000260


	//----- nvinfo : EIATTR_CRS_STACK_SIZE
	.align		4
.L_109:
        /*0084*/ 	.byte	0x04, 0x1e
        /*0086*/ 	.short	(.L_111 - .L_110)
.L_110:
        /*0088*/ 	.word	0x00000000


	//----- nvinfo : EIATTR_CBANK_PARAM_SIZE
	.align		4
.L_111:
        /*008c*/ 	.byte	0x03, 0x19
        /*008e*/ 	.short	0x0030


	//----- nvinfo : EIATTR_PARAM_CBANK
	.align		4
        /*0090*/ 	.byte	0x04, 0x0a
        /*0092*/ 	.short	(.L_113 - .L_112)
	.align		4
.L_112:
        /*0094*/ 	.word	index@(.nv.constant0._Z32compute_symmetric_qparams_kernelPKfS0_PfPiil)
        /*0098*/ 	.short	0x0380
        /*009a*/ 	.short	0x0030


	//----- nvinfo : EIATTR_SW_WAR
	.align		4
.L_113:
        /*009c*/ 	.byte	0x04, 0x36
        /*009e*/ 	.short	(.L_115 - .L_114)
.L_114:
        /*00a0*/ 	.word	0x00000008
.L_115:


//--------------------- .nv.info._Z14bn_fold_kernelPKfS0_S0_S0_S0_S0_PfS1_iif --------------------------
	.section	.nv.info._Z14bn_fold_kernelPKfS0_S0_S0_S0_S0_PfS1_iif,"",@"SHT_CUDA_INFO"
	.sectionflags	@""
	.align	4


	//----- nvinfo : EIATTR_CUDA_API_VERSION
	.align		4
        /*0000*/ 	.byte	0x04, 0x37
        /*0002*/ 	.short	(.L_117 - .L_116)
.L_116:
        /*0004*/ 	.word	0x00000082


	//----- nvinfo : EIATTR_KPARAM_INFO
	.align		4
.L_117:
        /*0008*/ 	.byte	0x04, 0x17
        /*000a*/ 	.short	(.L_119 - .L_118)
.L_118:
        /*000c*/ 	.word	0x00000000
        /*0010*/ 	.short	0x000a
        /*0012*/ 	.short	0x0048
        /*0014*/ 	.byte	0x00, 0xf0, 0x11, 0x00


	//----- nvinfo : EIATTR_KPARAM_INFO
	.align		4
.L_119:
        /*0018*/ 	.byte	0x04, 0x17
        /*001a*/ 	.short	(.L_121 - .L_120)
.L_120:
        /*001c*/ 	.word	0x00000000
        /*0020*/ 	.short	0x0009
        /*0022*/ 	.short	0x0044
        /*0024*/ 	.byte	0x00, 0xf0, 0x11, 0x00


	//----- nvinfo : EIATTR_KPARAM_INFO
	.align		4
.L_121:
        /*0028*/ 	.byte	0x04, 0x17
        /*002a*/ 	.short	(.L_123 - .L_122)
.L_122:
        /*002c*/ 	.word	0x00000000
        /*0030*/ 	.short	0x0008
        /*0032*/ 	.short	0x0040
        /*0034*/ 	.byte	0x00, 0xf0, 0x11, 0x00


	//----- nvinfo : EIATTR_KPARAM_INFO
	.align		4
.L_123:
        /*0038*/ 	.byte	0x04, 0x17
        /*003a*/ 	.short	(.L_125 - .L_124)
.L_124:
        /*003c*/ 	.word	0x00000000
        /*0040*/ 	.short	0x0007
        /*0042*/ 	.short	0x0038
        /*0044*/ 	.byte	0x00, 0xf5, 0x21, 0x00


	//----- nvinfo : EIATTR_KPARAM_INFO
	.align		4
.L_125:
        /*0048*/ 	.byte	0x04, 0x17
        /*004a*/ 	.short	(.L_127 - .L_126)
.L_126:
        /*004c*/ 	.word	0x00000000
        /*0050*/ 	.short	0x0006
        /*0052*/ 	.short	0x0030
        /*0054*/ 	.byte	0x00, 0xf5, 0x21, 0x00


	//----- nvinfo : EIATTR_KPARAM_INFO
	.align		4
.L_127:
        /*0058*/ 	.byte	0x04, 0x17
        /*005a*/ 	.short	(.L_129 - .L_128)
.L_128:
        /*005c*/ 	.word	0x00000000
        /*0060*/ 	.short	0x0005
        /*0062*/ 	.short	0x0028
        /*0064*/ 	.byte	0x00, 0xf5, 0x21, 0x00


	//----- nvinfo : EIATTR_KPARAM_INFO
	.align		4
.L_129:
        /*0068*/ 	.byte	0x04, 0x17
        /*006a*/ 	.short	(.L_131 - .L_130)
.L_130:
        /*006c*/ 	.word	0x00000000
        /*0070*/ 	.short	0x0004
        /*0072*/ 	.short	0x0020
        /*0074*/ 	.byte	0x00, 0xf5, 0x21, 0x00


	//----- nvinfo : EIATTR_KPARAM_INFO
	.align		4
.L_131:
        /*0078*/ 	.byte	0x04, 0x17
        /*007a*/ 	.short	(.L_133 - .L_132)
.L_132:
        /*007c*/ 	.word	0x00000000
        /*0080*/ 	.short	0x0003
        /*0082*/ 	.short	0x0018
        /*0084*/ 	.byte	0x00, 0xf5, 0x21, 0x00


	//----- nvinfo : EIATTR_KPARAM_INFO
	.align		4
.L_133:
        /*0088*/ 	.byte	0x04, 0x17
        /*008a*/ 	.short	(.L_135 - .L_134)
.L_134:
        /*008c*/ 	.word	0x00000000
        /*0090*/ 	.short	0x0002
        /*0092*/ 	.short	0x0010
        /*0094*/ 	.byte	0x00, 0xf5, 0x21, 0x00


	//----- nvinfo : EIATTR_KPARAM_INFO
	.align		4
.L_135:
        /*0098*/ 	.byte	0x04, 0x17
        /*009a*/ 	.short	(.L_137 - .L_136)
.L_136:
        /*009c*/ 	.word	0x00000000
        /*00a0*/ 	.short	0x0001
        /*00a2*/ 	.short	0x0008
        /*00a4*/ 	.byte	0x00, 0xf5, 0x21, 0x00


	//----- nvinfo : EIATTR_KPARAM_INFO
	.align		4
.L_137:
        /*00a8*/ 	.byte	0x04, 0x17
        /*00aa*/ 	.short	(.L_139 - .L_138)
.L_138:
        /*00ac*/ 	.word	0x00000000
        /*00b0*/ 	.short	0x0000
        /*00b2*/ 	.short	0x0000
        /*00b4*/ 	.byte	0x00, 0xf5, 0x21, 0x00


	//----- nvinfo : EIATTR_SPARSE_MMA_MASK
	.align		4
.L_139:
        /*00b8*/ 	.byte	0x03, 0x50
        /*00ba*/ 	.short	0x0000


	//----- nvinfo : EIATTR_MAXREG_COUNT
	.align		4
        /*00bc*/ 	.byte	0x03, 0x1b
        /*00be*/ 	.short	0x00ff


	//----- nvinfo : EIATTR_MERCURY_ISA_VERSION
	.align		4
        /*00c0*/ 	.byte	0x03, 0x5f
        /*00c2*/ 	.short	0x0101


	//----- nvinfo : EIATTR_VRC_CTA_INIT_COUNT
	.align		4
        /*00c4*/ 	.byte	0x02, 0x4a
	.zero		1
	.zero		1


	//----- nvinfo : EIATTR_EXIT_INSTR_OFFSETS
	.align		4
        /*00c8*/ 	.byte	0x04, 0x1c
        /*00ca*/ 	.short	(.L_141 - .L_140)


	//   ....[0]....
.L_140:
        /*00cc*/ 	.word	0x00000080


	//   ....[1]....
        /*00d0*/ 	.word	0x000004e0


	//   ....[2]....
        /*00d4*/ 	.word	0x00000700


	//----- nvinfo : EIATTR_CRS_STACK_SIZE
	.align		4
.L_141:
        /*00d8*/ 	.byte	0x04, 0x1e
        /*00da*/ 	.short	(.L_143 - .L_142)
.L_142:
        /*00dc*/ 	.word	0x00000000


	//----- nvinfo : EIATTR_CBANK_PARAM_SIZE
	.align		4
.L_143:
        /*00e0*/ 	.byte	0x03, 0x19
        /*00e2*/ 	.short	0x004c


	//----- nvinfo : EIATTR_PARAM_CBANK
	.align		4
        /*00e4*/ 	.byte	0x04, 0x0a
        /*00e6*/ 	.short	(.L_145 - .L_144)
	.align		4
.L_144:
        /*00e8*/ 	.word	index@(.nv.constant0._Z14bn_fold_kernelPKfS0_S0_S0_S0_S0_PfS1_iif)
        /*00ec*/ 	.short	0x0380
        /*00ee*/ 	.short	0x004c


	//----- nvinfo : EIATTR_SW_WAR
	.align		4
.L_145:
        /*00f0*/ 	.byte	0x04, 0x36
        /*00f2*/ 	.short	(.L_147 - .L_146)
.L_146:
        /*00f4*/ 	.word	0x00000008
.L_147:


//--------------------- .nv.info._Z32minmax_per_channel_reduce_kernelPKfPfS1_ii --------------------------
	.section	.nv.info._Z32minmax_per_channel_reduce_kernelPKfPfS1_ii,"",@"SHT_CUDA_INFO"
	.sectionflags	@""
	.align	4


	//----- nvinfo : EIATTR_CUDA_API_VERSION
	.align		4
        /*0000*/ 	.byte	0x04, 0x37
        /*0002*/ 	.short	(.L_149 - .L_148)
.L_148:
        /*0004*/ 	.word	0x00000082


	//----- nvinfo : EIATTR_KPARAM_INFO
	.align		4
.L_149:
        /*0008*/ 	.byte	0x04, 0x17
        /*000a*/ 	.short	(.L_151 - .L_150)
.L_150:
        /*000c*/ 	.word	0x00000000
        /*0010*/ 	.short	0x0004
        /*0012*/ 	.short	0x001c
        /*0014*/ 	.byte	0x00, 0xf0, 0x11, 0x00


	//----- nvinfo : EIATTR_KPARAM_INFO
	.align		4
.L_151:
        /*0018*/ 	.byte	0x04, 0x17
        /*001a*/ 	.short	(.L_153 - .L_152)
.L_152:
        /*001c*/ 	.word	0x00000000
        /*0020*/ 	.short	0x0003
        /*0022*/ 	.short	0x0018
        /*0024*/ 	.byte	0x00, 0xf0, 0x11, 0x00


	//----- nvinfo : EIATTR_KPARAM_INFO
	.align		4
.L_153:
        /*0028*/ 	.byte	0x04, 0x17
        /*002a*/ 	.short	(.L_155 - .L_154)
.L_154:
        /*002c*/ 	.word	0x00000000
        /*0030*/ 	.short	0x0002
        /*0032*/ 	.short	0x0010
        /*0034*/ 	.byte	0x00, 0xf5, 0x21, 0x00


	//----- nvinfo : EIATTR_KPARAM_INFO
	.align		4
.L_155:
        /*0038*/ 	.byte	0x04, 0x17
        /*003a*/ 	.short	(.L_157 - .L_156)
.L_156:
        /*003c*/ 	.word	0x00000000
        /*0040*/ 	.short	0x0001
        /*0042*/ 	.short	0x0008
        /*0044*/ 	.byte	0x00, 0xf5, 0x21, 0x00


	//----- nvinfo : EIATTR_KPARAM_INFO
	.align		4
.L_157:
        /*0048*/ 	.byte	0x04, 0x17
        /*004a*/ 	.short	(.L_159 - .L_158)
.L_158:
        /*004c*/ 	.word	0x00000000
        /*0050*/ 	.short	0x0000
        /*0052*/ 	.short	0x0000
        /*0054*/ 	.byte	0x00, 0xf5, 0x21, 0x00


	//----- nvinfo : EIATTR_SPARSE_MMA_MASK
	.align		4
.L_159:
        /*0058*/ 	.byte	0x03, 0x50
        /*005a*/ 	.short	0x0000


	//----- nvinfo : EIATTR_MAXREG_COUNT
	.align		4
        /*005c*/ 	.byte	0x03, 0x1b
        /*005e*/ 	.short	0x00ff


	//----- nvinfo : EIATTR_NUM_BARRIERS
	.align		4
        /*0060*/ 	.byte	0x02, 0x4c
        /*0062*/ 	.byte	0x01
	.zero		1


	//----- nvinfo : EIATTR_MERCURY_ISA_VERSION
	.align		4
        /*0064*/ 	.byte	0x03, 0x5f
        /*0066*/ 	.short	0x0101


	//----- nvinfo : EIATTR_VRC_CTA_INIT_COUNT
	.align		4
        /*0068*/ 	.byte	0x02, 0x4a
	.zero		1
	.zero		1


	//----- nvinfo : EIATTR_EXIT_INSTR_OFFSETS
	.align		4
        /*006c*/ 	.byte	0x04, 0x1c
        /*006e*/ 	.short	(.L_161 - .L_160)


	//   ....[0]....
.L_160:
        /*0070*/ 	.word	0x00000040


	//   ....[1]....
        /*0074*/ 	.word	0x00000410


	//   ....[2]....
        /*0078*/ 	.word	0x000004d0


	//----- nvinfo : EIATTR_CRS_STACK_SIZE
	.align		4
.L_161:
        /*007c*/ 	.byte	0x04, 0x1e
        /*007e*/ 	.short	(.L_163 - .L_162)
.L_162:
        /*0080*/ 	.word	0x00000000


	//----- nvinfo : EIATTR_CBANK_PARAM_SIZE
	.align		4
.L_163:
        /*0084*/ 	.byte	0x03, 0x19
        /*0086*/ 	.short	0x0020


	//----- nvinfo : EIATTR_PARAM_CBANK
	.align		4
        /*0088*/ 	.byte	0x04, 0x0a
        /*008a*/ 	.short	(.L_165 - .L_164)
	.align		4
.L_164:
        /*008c*/ 	.word	index@(.nv.constant0._Z32minmax_per_channel_reduce_kernelPKfPfS1_ii)
        /*0090*/ 	.short	0x0380
        /*0092*/ 	.short	0x0020


	//----- nvinfo : EIATTR_SW_WAR
	.align		4
.L_165:
        /*0094*/ 	.byte	0x04, 0x36
        /*0096*/ 	.short	(.L_167 - .L_166)
.L_166:
        /*0098*/ 	.word	0x00000008
.L_167:


//--------------------- .nv.info._Z20minmax_reduce_kernelPKfPfS1_i --------------------------
	.section	.nv.info._Z20minmax_reduce_kernelPKfPfS1_i,"",@"SHT_CUDA_INFO"
	.sectionflags	@""
	.align	4


	//----- nvinfo : EIATTR_CUDA_API_VERSION
	.align		4
        /*0000*/ 	.byte	0x04, 0x37
        /*0002*/ 	.short	(.L_169 - .L_168)
.L_168:
        /*0004*/ 	.word	0x00000082


	//----- nvinfo : EIATTR_KPARAM_INFO
	.align		4
.L_169:
        /*0008*/ 	.byte	0x04, 0x17
        /*000a*/ 	.short	(.L_171 - .L_170)
.L_170:
        /*000c*/ 	.word	0x00000000
        /*0010*/ 	.short	0x0003
        /*0012*/ 	.short	0x0018
        /*0014*/ 	.byte	0x00, 0xf0, 0x11, 0x00


	//----- nvinfo : EIATTR_KPARAM_INFO
	.align		4
.L_171:
        /*0018*/ 	.byte	0x04, 0x17
        /*001a*/ 	.short	(.L_173 - .L_172)
.L_172:
        /*001c*/ 	.word	0x00000000
        /*0020*/ 	.short	0x0002
        /*0022*/ 	.short	0x0010
        /*0024*/ 	.byte	0x00, 0xf5, 0x21, 0x00


	//----- nvinfo : EIATTR_KPARAM_INFO
	.align		4
.L_173:
        /*0028*/ 	.byte	0x04, 0x17
        /*002a*/ 	.short	(.L_175 - .L_174)
.L_174:
        /*002c*/ 	.word	0x00000000
        /*0030*/ 	.short	0x0001
        /*0032*/ 	.short	0x0008
        /*0034*/ 	.byte	0x00, 0xf5, 0x21, 0x00


	//----- nvinfo : EIATTR_KPARAM_INFO
	.align		4
.L_175:
        /*0038*/ 	.byte	0x04, 0x17
        /*003a*/ 	.short	(.L_177 - .L_176)
.L_176:
        /*003c*/ 	.word	0x00000000
        /*0040*/ 	.short	0x0000
        /*0042*/ 	.short	0x0000
        /*0044*/ 	.byte	0x00, 0xf5, 0x21, 0x00


	//----- nvinfo : EIATTR_SPARSE_MMA_MASK
	.align		4
.L_177:
        /*0048*/ 	.byte	0x03, 0x50
        /*004a*/ 	.short	0x0000


	//----- nvinfo : EIATTR_MAXREG_COUNT
	.align		4
        /*004c*/ 	.byte	0x03, 0x1b
        /*004e*/ 	.short	0x00ff


	//----- nvinfo : EIATTR_NUM_BARRIERS
	.align		4
        /*0050*/ 	.byte	0x02, 0x4c
        /*0052*/ 	.byte	0x01
	.zero		1


	//----- nvinfo : EIATTR_MERCURY_ISA_VERSION
	.align		4
        /*0054*/ 	.byte	0x03, 0x5f
        /*0056*/ 	.short	0x0101


	//----- nvinfo : EIATTR_VRC_CTA_INIT_COUNT
	.align		4
        /*0058*/ 	.byte	0x02, 0x4a
	.zero		1
	.zero		1


	//----- nvinfo : EIATTR_EXIT_INSTR_OFFSETS
	.align		4
        /*005c*/ 	.byte	0x04, 0x1c
        /*005e*/ 	.short	(.L_179 - .L_178)


	//   ....[0]....
.L_178:
        /*0060*/ 	.word	0x00000390


	//   ....[1]....
        /*0064*/ 	.word	0x00000430


	//----- nvinfo : EIATTR_CRS_STACK_SIZE
	.align		4
.L_179:
        /*0068*/ 	.byte	0x04, 0x1e
        /*006a*/ 	.short	(.L_181 - .L_180)
.L_180:
        /*006c*/ 	.word	0x00000000


	//----- nvinfo : EIATTR_CBANK_PARAM_SIZE
	.align		4
.L_181:
        /*0070*/ 	.byte	0x03, 0x19
        /*0072*/ 	.short	0x001c


	//----- nvinfo : EIATTR_PARAM_CBANK
	.align		4
        /*0074*/ 	.byte	0x04, 0x0a
        /*0076*/ 	.short	(.L_183 - .L_182)
	.align		4
.L_182:
        /*0078*/ 	.word	index@(.nv.constant0._Z20minmax_reduce_kernelPKfPfS1_i)
        /*007c*/ 	.short	0x0380
        /*007e*/ 	.short	0x001c


	//----- nvinfo : EIATTR_SW_WAR
	.align		4
.L_183:
        /*0080*/ 	.byte	0x04, 0x36
        /*0082*/ 	.short	(.L_185 - .L_184)
.L_184:
        /*0084*/ 	.word	0x00000008
.L_185:


//--------------------- .nv.info._Z45fake_quantize_per_channel_backward_ste_kernelPKfS0_PfS0_PKiiill --------------------------
	.section	.nv.info._Z45fake_quantize_per_channel_backward_ste_kernelPKfS0_PfS0_PKiiill,"",@"SHT_CUDA_INFO"
	.sectionflags	@""
	.align	4


	//----- nvinfo : EIATTR_CUDA_API_VERSION
	.align		4
        /*0000*/ 	.byte	0x04, 0x37
        /*0002*/ 	.short	(.L_187 - .L_186)
.L_186:
        /*0004*/ 	.word	0x00000082


	//----- nvinfo : EIATTR_KPARAM_INFO
	.align		4
.L_187:
        /*0008*/ 	.byte	0x04, 0x17
        /*000a*/ 	.short	(.L_189 - .L_188)
.L_188:
        /*000c*/ 	.word	0x00000000
        /*0010*/ 	.short	0x0008
        /*0012*/ 	.short	0x0038
        /*0014*/ 	.byte	0x00, 0xf0, 0x21, 0x00


	//----- nvinfo : EIATTR_KPARAM_INFO
	.align		4
.L_189:
        /*0018*/ 	.byte	0x04, 0x17
        /*001a*/ 	.short	(.L_191 - .L_190)
.L_190:
        /*001c*/ 	.word	0x00000000
        /*0020*/ 	.short	0x0007
        /*0022*/ 	.short	0x0030
        /*0024*/ 	.byte	0x00, 0xf0, 0x21, 0x00


	//----- nvinfo : EIATTR_KPARAM_INFO
	.align		4
.L_191:
        /*0028*/ 	.byte	0x04, 0x17
        /*002a*/ 	.short	(.L_193 - .L_192)
.L_192:
        /*002c*/ 	.word	0x00000000
        /*0030*/ 	.short	0x0006
        /*0032*/ 	.short	0x002c
        /*0034*/ 	.byte	0x00, 0xf0, 0x11, 0x00


	//----- nvinfo : EIATTR_KPARAM_INFO
	.align		4
.L_193:
        /*0038*/ 	.byte	0x04, 0x17
        /*003a*/ 	.short	(.L_195 - .L_194)
.L_194:
        /*003c*/ 	.word	0x00000000
        /*0040*/ 	.short	0x0005
        /*0042*/ 	.short	0x0028
        /*0044*/ 	.byte	0x00, 0xf0, 0x11, 0x00


	//----- nvinfo : EIATTR_KPARAM_INFO
	.align		4
.L_195:
        /*0048*/ 	.byte	0x04, 0x17
        /*004a*/ 	.short	(.L_197 - .L_196)
.L_196:
        /*004c*/ 	.word	0x00000000
        /*0050*/ 	.short	0x0004
        /*0052*/ 	.short	0x0020
        /*0054*/ 	.byte	0x00, 0xf5, 0x21, 0x00


	//----- nvinfo : EIATTR_KPARAM_INFO
	.align		4
.L_197:
        /*0058*/ 	.byte	0x04, 0x17
        /*005a*/ 	.short	(.L_199 - .L_198)
.L_198:
        /*005c*/ 	.word	0x00000000
        /*0060*/ 	.short	0x0003
        /*0062*/ 	.short	0x0018
        /*0064*/ 	.byte	0x00, 0xf5, 0x21, 0x00


	//----- nvinfo : EIATTR_KPARAM_INFO
	.align		4
.L_199:
        /*0068*/ 	.byte	0x04, 0x17
        /*006a*/ 	.short	(.L_201 - .L_200)
.L_200:
        /*006c*/ 	.word	0x00000000
        /*0070*/ 	.short	0x0002
        /*0072*/ 	.short	0x0010
        /*0074*/ 	.byte	0x00, 0xf5, 0x21, 0x00


	//----- nvinfo : EIATTR_KPARAM_INFO
	.align		4
.L_201:
        /*0078*/ 	.byte	0x04, 0x17
        /*007a*/ 	.short	(.L_203 - .L_202)
.L_202:
        /*007c*/ 	.word	0x00000000
        /*0080*/ 	.short	0x0001
        /*0082*/ 	.short	0x0008
        /*0084*/ 	.byte	0x00, 0xf5, 0x21, 0x00


	//----- nvinfo : EIATTR_KPARAM_INFO
	.align		4
.L_203:
        /*0088*/ 	.byte	0x04, 0x17
        /*008a*/ 	.short	(.L_205 - .L_204)
.L_204:
        /*008c*/ 	.word	0x00000000
        /*0090*/ 	.short	0x0000
        /*0092*/ 	.short	0x0000
        /*0094*/ 	.byte	0x00, 0xf5, 0x21, 0x00


	//----- nvinfo : EIATTR_SPARSE_MMA_MASK
	.align		4
.L_205:
        /*0098*/ 	.byte	0x03, 0x50
        /*009a*/ 	.short	0x0000


	//----- nvinfo : EIATTR_MAXREG_COUNT
	.align		4
        /*009c*/ 	.byte	0x03, 0x1b
        /*009e*/ 	.short	0x00ff


	//----- nvinfo : EIATTR_MERCURY_ISA_VERSION
	.align		4
        /*00a0*/ 	.byte	0x03, 0x5f
        /*00a2*/ 	.short	0x0101


	//----- nvinfo : EIATTR_VRC_CTA_INIT_COUNT
	.align		4
        /*00a4*/ 	.byte	0x02, 0x4a
	.zero		1
	.zero		1


	//----- nvinfo : EIATTR_EXIT_INSTR_OFFSETS
	.align		4
        /*00a8*/ 	.byte	0x04, 0x1c
        /*00aa*/ 	.short	(.L_207 - .L_206)


	//   ....[0]....
.L_206:
        /*00ac*/ 	.word	0x00000080


	//   ....[1]....
        /*00b0*/ 	.word	0x00000480


	//----- nvinfo : EIATTR_CRS_STACK_SIZE
	.align		4
.L_207:
        /*00b4*/ 	.byte	0x04, 0x1e
        /*00b6*/ 	.short	(.L_209 - .L_208)
.L_208:
        /*00b8*/ 	.word	0x00000000


	//----- nvinfo : EIATTR_CBANK_PARAM_SIZE
	.align		4
.L_209:
        /*00bc*/ 	.byte	0x03, 0x19
        /*00be*/ 	.short	0x0040


	//----- nvinfo : EIATTR_PARAM_CBANK
	.align		4
        /*00c0*/ 	.byte	0x04, 0x0a
        /*00c2*/ 	.short	(.L_211 - .L_210)
	.align		4
.L_210:
        /*00c4*/ 	.word	index@(.nv.constant0._Z45fake_quantize_per_channel_backward_ste_kernelPKfS0_PfS0_PKiiill)
        /*00c8*/ 	.short	0x0380
        /*00ca*/ 	.short	0x0040


	//----- nvinfo : EIATTR_SW_WAR
	.align		4
.L_211:
        /*00cc*/ 	.byte	0x04, 0x36
        /*00ce*/ 	.short	(.L_213 - .L_212)
.L_212:
        /*00d0*/ 	.word	0x00000008
.L_213:


//--------------------- .nv.info._Z40fake_quantize_per_channel_forward_kernelPKfPfS0_PKiiill --------------------------
	.section	.nv.info._Z40fake_quantize_per_channel_forward_kernelPKfPfS0_PKiiill,"",@"SHT_CUDA_INFO"
	.sectionflags	@""
	.align	4


	//----- nvinfo : EIATTR_CUDA_API_VERSION
	.align		4
        /*0000*/ 	.byte	0x04, 0x37
        /*0002*/ 	.short	(.L_215 - .L_214)
.L_214:
        /*0004*/ 	.word	0x00000082


	//----- nvinfo : EIATTR_KPARAM_INFO
	.align		4
.L_215:
        /*0008*/ 	.byte	0x04, 0x17
        /*000a*/ 	.short	(.L_217 - .L_216)
.L_216:
        /*000c*/ 	.word	0x00000000
        /*0010*/ 	.short	0x0007
        /*0012*/ 	.short	0x0030
        /*0014*/ 	.byte	0x00, 0xf0, 0x21, 0x00


	//----- nvinfo : EIATTR_KPARAM_INFO
	.align		4
.L_217:
        /*0018*/ 	.byte	0x04, 0x17
        /*001a*/ 	.short	(.L_219 - .L_218)
.L_218:
        /*001c*/ 	.word	0x00000000
        /*0020*/ 	.short	0x0006
        /*0022*/ 	.short	0x0028
        /*0024*/ 	.byte	0x00, 0xf0, 0x21, 0x00


	//----- nvinfo : EIATTR_KPARAM_INFO
	.align		4
.L_219:
        /*0028*/ 	.byte	0x04, 0x17
        /*002a*/ 	.short	(.L_221 - .L_220)
.L_220:
        /*002c*/ 	.word	0x00000000
        /*0030*/ 	.short	0x0005
        /*0032*/ 	.short	0x0024
        /*0034*/ 	.byte	0x00, 0xf0, 0x11, 0x00


	//----- nvinfo : EIATTR_KPARAM_INFO
	.align		4
.L_221:
        /*0038*/ 	.byte	0x04, 0x17
        /*003a*/ 	.short	(.L_223 - .L_222)
.L_222:
        /*003c*/ 	.word	0x00000000
        /*0040*/ 	.short	0x0004
        /*0042*/ 	.short	0x0020
        /*0044*/ 	.byte	0x00, 0xf0, 0x11, 0x00


	//----- nvinfo : EIATTR_KPARAM_INFO
	.align		4
.L_223:
        /*0048*/ 	.byte	0x04, 0x17
        /*004a*/ 	.short	(.L_225 - .L_224)
.L_224:
        /*004c*/ 	.word	0x00000000
        /*0050*/ 	.short	0x0003
        /*0052*/ 	.short	0x0018
        /*0054*/ 	.byte	0x00, 0xf5, 0x21, 0x00


	//----- nvinfo : EIATTR_KPARAM_INFO
	.align		4
.L_225:
        /*0058*/ 	.byte	0x04, 0x17
        /*005a*/ 	.short	(.L_227 - .L_226)
.L_226:
        /*005c*/ 	.word	0x00000000
        /*0060*/ 	.short	0x0002
        /*0062*/ 	.short	0x0010
        /*0064*/ 	.byte	0x00, 0xf5, 0x21, 0x00


	//----- nvinfo : EIATTR_KPARAM_INFO
	.align		4
.L_227:
        /*0068*/ 	.byte	0x04, 0x17
        /*006a*/ 	.short	(.L_229 - .L_228)
.L_228:
        /*006c*/ 	.word	0x00000000
        /*0070*/ 	.short	0x0001
        /*0072*/ 	.short	0x0008
        /*0074*/ 	.byte	0x00, 0xf5, 0x21, 0x00


	//----- nvinfo : EIATTR_KPARAM_INFO
	.align		4
.L_229:
        /*0078*/ 	.byte	0x04, 0x17
        /*007a*/ 	.short	(.L_231 - .L_230)
.L_230:
        /*007c*/ 	.word	0x00000000
        /*0080*/ 	.short	0x0000
        /*0082*/ 	.short	0x0000
        /*0084*/ 	.byte	0x00, 0xf5, 0x21, 0x00


	//----- nvinfo : EIATTR_SPARSE_MMA_MASK
	.align		4
.L_231:
        /*0088*/ 	.byte	0x03, 0x50
        /*008a*/ 	.short	0x0000


	//----- nvinfo : EIATTR_MAXREG_COUNT
	.align		4
        /*008c*/ 	.byte	0x03, 0x1b
        /*008e*/ 	.short	0x00ff


	//----- nvinfo : EIATTR_MERCURY_ISA_VERSION
	.align		4
        /*0090*/ 	.byte	0x03, 0x5f
        /*0092*/ 	.short	0x0101


	//----- nvinfo : EIATTR_VRC_CTA_INIT_COUNT
	.align		4
        /*0094*/ 	.byte	0x02, 0x4a
	.zero		1
	.zero		1


	//----- nvinfo : EIATTR_EXIT_INSTR_OFFSETS
	.align		4
        /*0098*/ 	.byte	0x04, 0x1c
        /*009a*/ 	.short	(.L_233 - .L_232)


	//   ....[0]....
.L_232:
        /*009c*/ 	.word	0x00000080


	//   ....[1]....
        /*00a0*/ 	.word	0x000004b0


	//----- nvinfo : EIATTR_CRS_STACK_SIZE
	.align		4
.L_233:
        /*00a4*/ 	.byte	0x04, 0x1e
        /*00a6*/ 	.short	(.L_235 - .L_234)
.L_234:
        /*00a8*/ 	.word	0x00000000


	//----- nvinfo : EIATTR_CBANK_PARAM_SIZE
	.align		4
.L_235:
        /*00ac*/ 	.byte	0x03, 0x19
        /*00ae*/ 	.short	0x0038


	//----- nvinfo : EIATTR_PARAM_CBANK
	.align		4
        /*00b0*/ 	.byte	0x04, 0x0a
        /*00b2*/ 	.short	(.L_237 - .L_236)
	.align		4
.L_236:
        /*00b4*/ 	.word	index@(.nv.constant0._Z40fake_quantize_per_channel_forward_kernelPKfPfS0_PKiiill)
        /*00b8*/ 	.short	0x0380
        /*00ba*/ 	.short	0x0038


	//----- nvinfo : EIATTR_SW_WAR
	.align		4
.L_237:
        /*00bc*/ 	.byte	0x04, 0x36
        /*00be*/ 	.short	(.L_239 - .L_238)
.L_238:
        /*00c0*/ 	.word	0x00000008
.L_239:


//--------------------- .nv.info._Z33fake_quantize_backward_ste_kernelPKfS0_Pfifill --------------------------
	.section	.nv.info._Z33fake_quantize_backward_ste_kernelPKfS0_Pfifill,"",@"SHT_CUDA_INFO"
	.sectionflags	@""
	.align	4


	//----- nvinfo : EIATTR_CUDA_API_VERSION
	.align		4
        /*0000*/ 	.byte	0x04, 0x37
        /*0002*/ 	.short	(.L_241 - .L_240)
.L_240:
        /*0004*/ 	.word	0x00000082


	//----- nvinfo : EIATTR_KPARAM_INFO
	.align		4
.L_241:
        /*0008*/ 	.byte	0x04, 0x17
        /*000a*/ 	.short	(.L_243 - .L_242)
.L_242:
        /*000c*/ 	.word	0x00000000
        /*0010*/ 	.short	0x0007
        /*0012*/ 	.short	0x0030
        /*0014*/ 	.byte	0x00, 0xf0, 0x21, 0x00


	//----- nvinfo : EIATTR_KPARAM_INFO
	.align		4
.L_243:
        /*0018*/ 	.byte	0x04, 0x17
        /*001a*/ 	.short	(.L_245 - .L_244)
.L_244:
        /*001c*/ 	.word	0x00000000
        /*0020*/ 	.short	0x0006
        /*0022*/ 	.short	0x0028
        /*0024*/ 	.byte	0x00, 0xf0, 0x21, 0x00


	//----- nvinfo : EIATTR_KPARAM_INFO
	.align		4
.L_245:
        /*0028*/ 	.byte	0x04, 0x17
        /*002a*/ 	.short	(.L_247 - .L_246)
.L_246:
        /*002c*/ 	.word	0x00000000
        /*0030*/ 	.short	0x0005
        /*0032*/ 	.short	0x0020
        /*0034*/ 	.byte	0x00, 0xf0, 0x11, 0x00


	//----- nvinfo : EIATTR_KPARAM_INFO
	.align		4
.L_247:
        /*0038*/ 	.byte	0x04, 0x17
        /*003a*/ 	.short	(.L_249 - .L_248)
.L_248:
        /*003c*/ 	.word	0x00000000
        /*0040*/ 	.short	0x0004
        /*0042*/ 	.short	0x001c
        /*0044*/ 	.byte	0x00, 0xf0, 0x11, 0x00


	//----- nvinfo : EIATTR_KPARAM_INFO
	.align		4
.L_249:
        /*0048*/ 	.byte	0x04, 0x17
        /*004a*/ 	.short	(.L_251 - .L_250)
.L_250:
        /*004c*/ 	.word	0x00000000
        /*0050*/ 	.short	0x0003
        /*0052*/ 	.short	0x0018
        /*0054*/ 	.byte	0x00, 0xf0, 0x11, 0x00


	//----- nvinfo : EIATTR_KPARAM_INFO
	.align		4
.L_251:
        /*0058*/ 	.byte	0x04, 0x17
        /*005a*/ 	.short	(.L_253 - .L_252)
.L_252:
        /*005c*/ 	.word	0x00000000
        /*0060*/ 	.short	0x0002
        /*0062*/ 	.short	0x0010
        /*0064*/ 	.byte	0x00, 0xf5, 0x21, 0x00


	//----- nvinfo : EIATTR_KPARAM_INFO
	.align		4
.L_253:
        /*0068*/ 	.byte	0x04, 0x17
        /*006a*/ 	.short	(.L_255 - .L_254)
.L_254:
        /*006c*/ 	.word	0x00000000
        /*0070*/ 	.short	0x0001
        /*0072*/ 	.short	0x0008
        /*0074*/ 	.byte	0x00, 0xf5, 0x21, 0x00


	//----- nvinfo : EIATTR_KPARAM_INFO
	.align		4
.L_255:
        /*0078*/ 	.byte	0x04, 0x17
        /*007a*/ 	.short	(.L_257 - .L_256)
.L_256:
        /*007c*/ 	.word	0x00000000
        /*0080*/ 	.short	0x0000
        /*0082*/ 	.short	0x0000
        /*0084*/ 	.byte	0x00, 0xf5, 0x21, 0x00


	//----- nvinfo : EIATTR_SPARSE_MMA_MASK
	.align		4
.L_257:
        /*0088*/ 	.byte	0x03, 0x50
        /*008a*/ 	.short	0x0000


	//----- nvinfo : EIATTR_MAXREG_COUNT
	.align		4
        /*008c*/ 	.byte	0x03, 0x1b
        /*008e*/ 	.short	0x00ff


	//----- nvinfo : EIATTR_MERCURY_ISA_VERSION
	.align		4
        /*0090*/ 	.byte	0x03, 0x5f
        /*0092*/ 	.short	0x0101


	//----- nvinfo : EIATTR_VRC_CTA_INIT_COUNT
	.align		4
        /*0094*/ 	.byte	0x02, 0x4a
	.zero		1
	.zero		1


	//----- nvinfo : EIATTR_EXIT_INSTR_OFFSETS
	.align		4
        /*0098*/ 	.byte	0x04, 0x1c
        /*009a*/ 	.short	(.L_259 - .L_258)


	//   ....[0]....
.L_258:
        /*009c*/ 	.word	0x00000070


	//   ....[1]....
        /*00a0*/ 	.word	0x000002d0


	//----- nvinfo : EIATTR_CRS_STACK_SIZE
	.align		4
.L_259:
        /*00a4*/ 	.byte	0x04, 0x1e
        /*00a6*/ 	.short	(.L_261 - .L_260)
.L_260:
        /*00a8*/ 	.word	0x00000000


	//----- nvinfo : EIATTR_CBANK_PARAM_SIZE
	.align		4
.L_261:
        /*00ac*/ 	.byte	0x03, 0x19
        /*00ae*/ 	.short	0x0038


	//----- nvinfo : EIATTR_PARAM_CBANK
	.align		4
        /*00b0*/ 	.byte	0x04, 0x0a
        /*00b2*/ 	.short	(.L_263 - .L_262)
	.align		4
.L_262:
        /*00b4*/ 	.word	index@(.nv.constant0._Z33fake_quantize_backward_ste_kernelPKfS0_Pfifill)
        /*00b8*/ 	.short	0x0380
        /*00ba*/ 	.short	0x0038


	//----- nvinfo : EIATTR_SW_WAR
	.align		4
.L_263:
        /*00bc*/ 	.byte	0x04, 0x36
        /*00be*/ 	.short	(.L_265 - .L_264)
.L_264:
        /*00c0*/ 	.word	0x00000008
.L_265:


//--------------------- .nv.info._Z28fake_quantize_forward_kernelPKfPfifill --------------------------
	.section	.nv.info._Z28fake_quantize_forward_kernelPKfPfifill,"",@"SHT_CUDA_INFO"
	.sectionflags	@""
	.align	4


	//----- nvinfo : EIATTR_CUDA_API_VERSION
	.align		4
        /*0000*/ 	.byte	0x04, 0x37
        /*0002*/ 	.short	(.L_267 - .L_266)
.L_266:
        /*0004*/ 	.word	0x00000082


	//----- nvinfo : EIATTR_KPARAM_INFO
	.align		4
.L_267:
        /*0008*/ 	.byte	0x04, 0x17
        /*000a*/ 	.short	(.L_269 - .L_268)
.L_268:
        /*000c*/ 	.word	0x00000000
        /*0010*/ 	.short	0x0006
        /*0012*/ 	.short	0x0028
        /*0014*/ 	.byte	0x00, 0xf0, 0x21, 0x00


	//----- nvinfo : EIATTR_KPARAM_INFO
	.align		4
.L_269:
        /*0018*/ 	.byte	0x04, 0x17
        /*001a*/ 	.short	(.L_271 - .L_270)
.L_270:
        /*001c*/ 	.word	0x00000000
        /*0020*/ 	.short	0x0005
        /*0022*/ 	.short	0x0020
        /*0024*/ 	.byte	0x00, 0xf0, 0x21, 0x00


	//----- nvinfo : EIATTR_KPARAM_INFO
	.align		4
.L_271:
        /*0028*/ 	.byte	0x04, 0x17
        /*002a*/ 	.short	(.L_273 - .L_272)
.L_272:
        /*002c*/ 	.word	0x00000000
        /*0030*/ 	.short	0x0004
        /*0032*/ 	.short	0x0018
        /*0034*/ 	.byte	0x00, 0xf0, 0x11, 0x00


	//----- nvinfo : EIATTR_KPARAM_INFO
	.align		4
.L_273:
        /*0038*/ 	.byte	0x04, 0x17
        /*003a*/ 	.short	(.L_275 - .L_274)
.L_274:
        /*003c*/ 	.word	0x00000000
        /*0040*/ 	.short	0x0003
        /*0042*/ 	.short	0x0014
        /*0044*/ 	.byte	0x00, 0xf0, 0x11, 0x00


	//----- nvinfo : EIATTR_KPARAM_INFO
	.align		4
.L_275:
        /*0048*/ 	.byte	0x04, 0x17
        /*004a*/ 	.short	(.L_277 - .L_276)
.L_276:
        /*004c*/ 	.word	0x00000000
        /*0050*/ 	.short	0x0002
        /*0052*/ 	.short	0x0010
        /*0054*/ 	.byte	0x00, 0xf0, 0x11, 0x00


	//----- nvinfo : EIATTR_KPARAM_INFO
	.align		4
.L_277:
        /*0058*/ 	.byte	0x04, 0x17
        /*005a*/ 	.short	(.L_279 - .L_278)
.L_278:
        /*005c*/ 	.word	0x00000000
        /*0060*/ 	.short	0x0001
        /*0062*/ 	.short	0x0008
        /*0064*/ 	.byte	0x00, 0xf5, 0x21, 0x00


	//----- nvinfo : EIATTR_KPARAM_INFO
	.align		4
.L_279:
        /*0068*/ 	.byte	0x04, 0x17
        /*006a*/ 	.short	(.L_281 - .L_280)
.L_280:
        /*006c*/ 	.word	0x00000000
        /*0070*/ 	.short	0x0000
        /*0072*/ 	.short	0x0000
        /*0074*/ 	.byte	0x00, 0xf5, 0x21, 0x00


	//----- nvinfo : EIATTR_SPARSE_MMA_MASK
	.align		4
.L_281:
        /*0078*/ 	.byte	0x03, 0x50
        /*007a*/ 	.short	0x0000


	//----- nvinfo : EIATTR_MAXREG_COUNT
	.align		4
        /*007c*/ 	.byte	0x03, 0x1b
        /*007e*/ 	.short	0x00ff


	//----- nvinfo : EIATTR_MERCURY_ISA_VERSION
	.align		4
        /*0080*/ 	.byte	0x03, 0x5f
        /*0082*/ 	.short	0x0101


	//----- nvinfo : EIATTR_VRC_CTA_INIT_COUNT
	.align		4
        /*0084*/ 	.byte	0x02, 0x4a
	.zero		1
	.zero		1


	//----- nvinfo : EIATTR_EXIT_INSTR_OFFSETS
	.align		4
        /*0088*/ 	.byte	0x04, 0x1c
        /*008a*/ 	.short	(.L_283 - .L_282)


	//   ....[0]....
.L_282:
        /*008c*/ 	.word	0x00000070


	//   ....[1]....
        /*0090*/ 	.word	0x000002e0


	//----- nvinfo : EIATTR_CRS_STACK_SIZE
	.align		4
.L_283:
        /*0094*/ 	.byte	0x04, 0x1e
        /*0096*/ 	.short	(.L_285 - .L_284)
.L_284:
        /*0098*/ 	.word	0x00000000


	//----- nvinfo : EIATTR_CBANK_PARAM_SIZE
	.align		4
.L_285:
        /*009c*/ 	.byte	0x03, 0x19
        /*009e*/ 	.short	0x0030


	//----- nvinfo : EIATTR_PARAM_CBANK
	.align		4
        /*00a0*/ 	.byte	0x04, 0x0a
        /*00a2*/ 	.short	(.L_287 - .L_286)
	.align		4
.L_286:
        /*00a4*/ 	.word	index@(.nv.constant0._Z28fake_quantize_forward_kernelPKfPfifill)
        /*00a8*/ 	.short	0x0380
        /*00aa*/ 	.short	0x0030


	//----- nvinfo : EIATTR_SW_WAR
	.align		4
.L_287:
        /*00ac*/ 	.byte	0x04, 0x36
        /*00ae*/ 	.short	(.L_289 - .L_288)
.L_288:
        /*00b0*/ 	.word	0x00000008
.L_289:


//--------------------- .nv.callgraph             --------------------------
	.section	.nv.callgraph,"",@"SHT_CUDA_CALLGRAPH"
	.align	4
	.sectionentsize	8
	.align		4
        /*0000*/ 	.word	0x00000000
	.align		4
        /*0004*/ 	.word	0xffffffff
	.align		4
        /*0008*/ 	.word	0x00000000
	.align		4
        /*000c*/ 	.word	0xfffffffe
	.align		4
        /*0010*/ 	.word	0x00000000
	.align		4
        /*0014*/ 	.word	0xfffffffd
	.align		4
        /*0018*/ 	.word	0x00000000
	.align		4
        /*001c*/ 	.word	0xfffffffc


//--------------------- .text._Z33compute_asymmetric_qparams_kernelPKfS0_PfPiill --------------------------
	.section	.text._Z33compute_asymmetric_qparams_kernelPKfS0_PfPiill,"ax",@progbits
	.align	128
        .global         _Z33compute_asymmetric_qparams_kernelPKfS0_PfPiill
        .type           _Z33compute_asymmetric_qparams_kernelPKfS0_PfPiill,@function
        .size           _Z33compute_asymmetric_qparams_kernelPKfS0_PfPiill,(.L_x_122 - _Z33compute_asymmetric_qparams_kernelPKfS0_PfPiill)
        .other          _Z33compute_asymmetric_qparams_kernelPKfS0_PfPiill,@"STO_CUDA_ENTRY STV_DEFAULT"
_Z33compute_asymmetric_qparams_kernelPKfS0_PfPiill:
.text._Z33compute_asymmetric_qparams_kernelPKfS0_PfPiill:
[----:B------:R-:W-:Y:S01]  /*0000*/  LDC R1, c[0x0][0x37c] ;  /* 0x0000df00ff017b82 */ /* 0x000fe20000000800 */
[----:B------:R-:W0:Y:S07]  /*0010*/  S2R R3, SR_TID.X ;  /* 0x0000000000037919 */ /* 0x000e2e0000002100 */
[----:B------:R-:W0:Y:S01]  /*0020*/  S2UR UR4, SR_CTAID.X ;  /* 0x00000000000479c3 */ /* 0x000e220000002500 */
[----:B------:R-:W1:Y:S07]  /*0030*/  LDCU UR5, c[0x0][0x3a0] ;  /* 0x00007400ff0577ac */ /* 0x000e6e0008000800 */
[----:B------:R-:W0:Y:S02]  /*0040*/  LDC R4, c[0x0][0x360] ;  /* 0x0000d800ff047b82 */ /* 0x000e240000000800 */
[----:B0-----:R-:W-:-:S05]  /*0050*/  IMAD R4, R4, UR4, R3 ;  /* 0x0000000404047c24 */ /* 0x001fca000f8e0203 */
[----:B-1----:R-:W-:-:S13]  /*0060*/  ISETP.GE.AND P0, PT, R4, UR5, PT ;  /* 0x0000000504007c0c */ /* 0x002fda000bf06270 */
[----:B------:R-:W-:Y:S05]  /*0070*/  @P0 EXIT ;  /* 0x000000000000094d */ /* 0x000fea0003800000 */
[----:B------:R-:W0:Y:S01]  /*0080*/  LDC.64 R6, c[0x0][0x388] ;  /* 0x0000e200ff067b82 */ /* 0x000e220000000a00 */
[----:B------:R-:W1:Y:S01]  /*0090*/  LDCU.64 UR8, c[0x0][0x358] ;  /* 0x00006b00ff0877ac */ /* 0x000e620008000a00 */
[----:B------:R-:W2:Y:S06]  /*00a0*/  LDCU.64 UR4, c[0x0][0x3b0] ;  /* 0x00007600ff0477ac */ /* 0x000eac0008000a00 */
[----:B------:R-:W3:Y:S01]  /*00b0*/  LDC.64 R8, c[0x0][0x380] ;  /* 0x0000e000ff087b82 */ /* 0x000ee20000000a00 */
[----:B------:R-:W2:Y:S01]  /*00c0*/  LDCU.64 UR6, c[0x0][0x3a8] ;  /* 0x00007500ff0677ac */ /* 0x000ea20008000a00 */
[----:B0-----:R-:W-:-:S06]  /*00d0*/  IMAD.WIDE R6, R4, 0x4, R6 ;  /* 0x0000000404067825 */ /* 0x001fcc00078e0206 */
[----:B-1----:R-:W4:Y:S01]  /*00e0*/  LDG.E.CONSTANT R7, desc[UR8][R6.64] ;  /* 0x0000000806077981 */ /* 0x002f22000c1e9900 */
[----:B---3--:R-:W-:-:S05]  /*00f0*/  IMAD.WIDE R8, R4, 0x4, R8 ;  /* 0x0000000404087825 */ /* 0x008fca00078e0208 */
[----:B------:R-:W4:Y:S01]  /*0100*/  LDG.E.CONSTANT R0, desc[UR8][R8.64] ;  /* 0x0000000808007981 */ /* 0x000f22000c1e9900 */
[----:B--2---:R-:W-:-:S04]  /*0110*/  UIADD3 UR4, UP0, UPT, UR4, -UR6, URZ ;  /* 0x8000000604047290 */ /* 0x004fc8000ff1e0ff */
[----:B------:R-:W-:-:S09]  /*0120*/  UIADD3.X UR5, UPT, UPT, UR5, ~UR7, URZ, UP0, !UPT ;  /* 0x8000000705057290 */ /* 0x000fd200087fe4ff */
[----:B------:R-:W0:Y:S08]  /*0130*/  I2F.S64 R3, UR4 ;  /* 0x0000000400037d12 */ /* 0x000e300008301400 */
[----:B0-----:R-:W0:Y:S01]  /*0140*/  MUFU.RCP R10, R3 ;  /* 0x00000003000a7308 */ /* 0x001e220000001000 */
[----:B------:R-:W-:Y:S01]  /*0150*/  BSSY.RECONVERGENT B0, `(.L_x_0) ;  /* 0x000000c000007945 */ /* 0x000fe20003800200 */
[----:B0-----:R-:W-:-:S04]  /*0160*/  FFMA R5, -R3, R10, 1 ;  /* 0x3f80000003057423 */ /* 0x001fc8000000010a */
[----:B------:R-:W-:Y:S01]  /*0170*/  FFMA R5, R10, R5, R10 ;  /* 0x000000050a057223 */ /* 0x000fe2000000000a */
[----:B----4-:R-:W-:-:S04]  /*0180*/  FADD R2, R7, -R0 ;  /* 0x8000000007027221 */ /* 0x010fc80000000000 */
[----:B------:R-:W0:Y:S01]  /*0190*/  FCHK P0, R2, R3 ;  /* 0x0000000302007302 */ /* 0x000e220000000000 */
[----:B------:R-:W-:-:S04]  /*01a0*/  FFMA R6, R2, R5, RZ ;  /* 0x0000000502067223 */ /* 0x000fc800000000ff */
[----:B------:R-:W-:-:S04]  /*01b0*/  FFMA R7, -R3, R6, R2 ;  /* 0x0000000603077223 */ /* 0x000fc80000000102 */
[----:B------:R-:W-:Y:S01]  /*01c0*/  FFMA R5, R5, R7, R6 ;  /* 0x0000000705057223 */ /* 0x000fe20000000006 */
[----:B0-----:R-:W-:Y:S06]  /*01d0*/  @!P0 BRA `(.L_x_1) ;  /* 0x00000000000c8947 */ /* 0x001fec0003800000 */
[----:B------:R-:W-:-:S07]  /*01e0*/  MOV R6, 0x200 ;  /* 0x0000020000067802 */ /* 0x000fce0000000f00 */
[----:B------:R-:W-:Y:S05]  /*01f0*/  CALL.REL.NOINC `($__internal_0_$__cuda_sm3x_div_rn_noftz_f32_slowpath) ;  /* 0x0000000000887944 */ /* 0x000fea0003c00000 */
[----:B------:R-:W-:-:S07]  /*0200*/  IMAD.MOV.U32 R5, RZ, RZ, R2 ;  /* 0x000000ffff057224 */ /* 0x000fce00078e0002 */
.L_x_1:
[----:B------:R-:W-:Y:S05]  /*0210*/  BSYNC.RECONVERGENT B0 ;  /* 0x0000000000007941 */ /* 0x000fea0003800200 */
.L_x_0:
[----:B------:R-:W-:Y:S01]  /*0220*/  FMNMX R3, R5, 9.9999999392252902908e-09, !PT ;  /* 0x322bcc7705037809 */ /* 0x000fe20007800000 */
[----:B------:R-:W0:Y:S01]  /*0230*/  LDCU.64 UR4, c[0x0][0x3a8] ;  /* 0x00007500ff0477ac */ /* 0x000e220008000a00 */
[----:B------:R-:W-:Y:S02]  /*0240*/  BSSY.RECONVERGENT B0, `(.L_x_2) ;  /* 0x000000d000007945 */ /* 0x000fe40003800200 */
[----:B------:R-:W1:Y:S08]  /*0250*/  MUFU.RCP R2, R3 ;  /* 0x0000000300027308 */ /* 0x000e700000001000 */
[----:B------:R-:W2:Y:S01]  /*0260*/  FCHK P0, R0, R3 ;  /* 0x0000000300007302 */ /* 0x000ea20000000000 */
[----:B-1----:R-:W-:-:S04]  /*0270*/  FFMA R5, -R3, R2, 1 ;  /* 0x3f80000003057423 */ /* 0x002fc80000000102 */
[----:B------:R-:W-:-:S03]  /*0280*/  FFMA R7, R2, R5, R2 ;  /* 0x0000000502077223 */ /* 0x000fc60000000002 */
[----:B0-----:R-:W0:Y:S01]  /*0290*/  I2F.S64 R5, UR4 ;  /* 0x0000000400057d12 */ /* 0x001e220008301400 */
[----:B------:R-:W-:-:S04]  /*02a0*/  FFMA R2, R0, R7, RZ ;  /* 0x0000000700027223 */ /* 0x000fc800000000ff */
[----:B------:R-:W-:-:S04]  /*02b0*/  FFMA R6, -R3, R2, R0 ;  /* 0x0000000203067223 */ /* 0x000fc80000000100 */
[----:B------:R-:W-:Y:S01]  /*02c0*/  FFMA R2, R7, R6, R2 ;  /* 0x0000000607027223 */ /* 0x000fe20000000002 */
[----:B--2---:R-:W-:Y:S06]  /*02d0*/  @!P0 BRA `(.L_x_3) ;  /* 0x00000000000c8947 */ /* 0x004fec0003800000 */
[----:B------:R-:W-:Y:S01]  /*02e0*/  IMAD.MOV.U32 R2, RZ, RZ, R0 ;  /* 0x000000ffff027224 */ /* 0x000fe200078e0000 */
[----:B------:R-:W-:-:S07]  /*02f0*/  MOV R6, 0x310 ;  /* 0x0000031000067802 */ /* 0x000fce0000000f00 */
[----:B0-----:R-:W-:Y:S05]  /*0300*/  CALL.REL.NOINC `($__internal_0_$__cuda_sm3x_div_rn_noftz_f32_slowpath) ;  /* 0x0000000000447944 */ /* 0x001fea0003c00000 */
.L_x_3:
[----:B------:R-:W-:Y:S05]  /*0310*/  BSYNC.RECONVERGENT B0 ;  /* 0x0000000000007941 */ /* 0x000fea0003800200 */
.L_x_2:
[----:B0-----:R-:W-:Y:S01]  /*0320*/  FADD R2, R5, -R2 ;  /* 0x8000000205027221 */ /* 0x001fe20000000000 */
[----:B------:R-:W-:Y:S01]  /*0330*/  IMAD.MOV.U32 R5, RZ, RZ, 0x3f000000 ;  /* 0x3f000000ff057424 */ /* 0x000fe200078e00ff */
[----:B------:R-:W0:Y:S01]  /*0340*/  LDC.64 R6, c[0x0][0x390] ;  /* 0x0000e400ff067b82 */ /* 0x000e220000000a00 */
[----:B------:R-:W1:Y:S03]  /*0350*/  LDCU UR4, c[0x0][0x3b0] ;  /* 0x00007600ff0477ac */ /* 0x000e660008000800 */
[----:B------:R-:W-:Y:S01]  /*0360*/  LOP3.LUT R5, R5, 0x80000000, R2, 0xb8, !PT ;  /* 0x8000000005057812 */ /* 0x000fe200078eb802 */
[----:B------:R-:W2:Y:S03]  /*0370*/  LDCU UR5, c[0x0][0x3a8] ;  /* 0x00007500ff0577ac */ /* 0x000ea60008000800 */
[----:B------:R-:W3:Y:S01]  /*0380*/  LDC.64 R8, c[0x0][0x398] ;  /* 0x0000e600ff087b82 */ /* 0x000ee20000000a00 */
[----:B------:R-:W-:-:S06]  /*0390*/  FADD.RZ R2, R2, R5 ;  /* 0x0000000502027221 */ /* 0x000fcc000000c000 */
[----:B------:R-:W1:Y:S01]  /*03a0*/  F2I.TRUNC.NTZ R2, R2 ;  /* 0x0000000200027305 */ /* 0x000e62000020f100 */
[----:B0-----:R-:W-:-:S05]  /*03b0*/  IMAD.WIDE R6, R4, 0x4, R6 ;  /* 0x0000000404067825 */ /* 0x001fca00078e0206 */
[----:B------:R-:W-:Y:S01]  /*03c0*/  STG.E desc[UR8][R6.64], R3 ;  /* 0x0000000306007986 */ /* 0x000fe2000c101908 */
[----:B-1----:R-:W-:Y:S01]  /*03d0*/  VIMNMX R0, PT, PT, R2, UR4, PT ;  /* 0x0000000402007c48 */ /* 0x002fe2000bfe0100 */
[----:B---3--:R-:W-:-:S03]  /*03e0*/  IMAD.WIDE R4, R4, 0x4, R8 ;  /* 0x0000000404047825 */ /* 0x008fc600078e0208 */
[----:B--2---:R-:W-:-:S05]  /*03f0*/  VIMNMX R9, PT, PT, R0, UR5, !PT ;  /* 0x0000000500097c48 */ /* 0x004fca000ffe0100 */
[----:B------:R-:W-:Y:S01]  /*0400*/  STG.E desc[UR8][R4.64], R9 ;  /* 0x0000000904007986 */ /* 0x000fe2000c101908 */
[----:B------:R-:W-:Y:S05]  /*0410*/  EXIT ;  /* 0x000000000000794d */ /* 0x000fea0003800000 */
        .weak           $__internal_0_$__cuda_sm3x_div_rn_noftz_f32_slowpath
        .type           $__internal_0_$__cuda_sm3x_div_rn_noftz_f32_slowpath,@function
        .size           $__internal_0_$__cuda_sm3x_div_rn_noftz_f32_slowpath,(.L_x_122 - $__internal_0_$__cuda_sm3x_div_rn_noftz_f32_slowpath)
$__internal_0_$__cuda_sm3x_div_rn_noftz_f32_slowpath:
[--C-:B------:R-:W-:Y:S01]  /*0420*/  SHF.R.U32.HI R8, RZ, 0x17, R3.reuse ;  /* 0x00000017ff087819 */ /* 0x100fe20000011603 */
[----:B------:R-:W-:Y:S01]  /*0430*/  BSSY.RECONVERGENT B1, `(.L_x_4) ;  /* 0x0000063000017945 */ /* 0x000fe20003800200 */
[----:B------:R-:W-:Y:S02]  /*0440*/  SHF.R.U32.HI R7, RZ, 0x17, R2 ;  /* 0x00000017ff077819 */ /* 0x000fe40000011602 */
[----:B------:R-:W-:Y:S02]  /*0450*/  LOP3.LUT R14, R8, 0xff, RZ, 0xc0, !PT ;  /* 0x000000ff080e7812 */ /* 0x000fe400078ec0ff */
[----:B------:R-:W-:Y:S01]  /*0460*/  LOP3.LUT R12, R7, 0xff, RZ, 0xc0, !PT ;  /* 0x000000ff070c7812 */ /* 0x000fe200078ec0ff */
[----:B------:R-:W-:Y:S02]  /*0470*/  IMAD.MOV.U32 R7, RZ, RZ, R3 ;  /* 0x000000ffff077224 */ /* 0x000fe400078e0003 */
[----:B------:R-:W-:Y:S02]  /*0480*/  VIADD R10, R14, 0xffffffff ;  /* 0xffffffff0e0a7836 */ /* 0x000fe40000000000 */
[----:B------:R-:W-:-:S03]  /*0490*/  VIADD R9, R12, 0xffffffff ;  /* 0xffffffff0c097836 */ /* 0x000fc60000000000 */
[----:B------:R-:W-:-:S04]  /*04a0*/  ISETP.GT.U32.AND P0, PT, R10, 0xfd, PT ;  /* 0x000000fd0a00780c */ /* 0x000fc80003f04070 */
[----:B------:R-:W-:-:S13]  /*04b0*/  ISETP.GT.U32.OR P0, PT, R9, 0xfd, P0 ;  /* 0x000000fd0900780c */ /* 0x000fda0000704470 */
[----:B------:R-:W-:Y:S01]  /*04c0*/  @!P0 IMAD.MOV.U32 R8, RZ, RZ, RZ ;  /* 0x000000ffff088224 */ /* 0x000fe200078e00ff */
[----:B------:R-:W-:Y:S06]  /*04d0*/  @!P0 BRA `(.L_x_5) ;  /* 0x00000000005c8947 */ /* 0x000fec0003800000 */
[----:B------:R-:W-:Y:S02]  /*04e0*/  FSETP.GTU.FTZ.AND P0, PT, |R2|, +INF , PT ;  /* 0x7f8000000200780b */ /* 0x000fe40003f1c200 */
[----:B------:R-:W-:-:S04]  /*04f0*/  FSETP.GTU.FTZ.AND P1, PT, |R3|, +INF , PT ;  /* 0x7f8000000300780b */ /* 0x000fc80003f3c200 */
[----:B------:R-:W-:-:S13]  /*0500*/  PLOP3.LUT P0, PT, P0, P1, PT, 0xf8, 0x8f ;  /* 0x00000000008f781c */ /* 0x000fda0000703f70 */
[----:B------:R-:W-:Y:S05]  /*0510*/  @P0 BRA `(.L_x_6) ;  /* 0x00000004004c0947 */ /* 0x000fea0003800000 */
[----:B------:R-:W-:-:S13]  /*0520*/  LOP3.LUT P0, RZ, R7, 0x7fffffff, R2, 0xc8, !PT ;  /* 0x7fffffff07ff7812 */ /* 0x000fda000780c802 */
[----:B------:R-:W-:Y:S05]  /*0530*/  @!P0 BRA `(.L_x_7) ;  /* 0x00000004003c8947 */ /* 0x000fea0003800000 */
[C---:B------:R-:W-:Y:S02]  /*0540*/  FSETP.NEU.FTZ.AND P2, PT, |R2|.reuse, +INF , PT ;  /* 0x7f8000000200780b */ /* 0x040fe40003f5d200 */
[----:B------:R-:W-:Y:S02]  /*0550*/  FSETP.NEU.FTZ.AND P1, PT, |R3|, +INF , PT ;  /* 0x7f8000000300780b */ /* 0x000fe40003f3d200 */
[----:B------:R-:W-:-:S11]  /*0560*/  FSETP.NEU.FTZ.AND P0, PT, |R2|, +INF , PT ;  /* 0x7f8000000200780b */ /* 0x000fd60003f1d200 */
[----:B------:R-:W-:Y:S05]  /*0570*/  @!P1 BRA !P2, `(.L_x_7) ;  /* 0x00000004002c9947 */ /* 0x000fea0005000000 */
[----:B------:R-:W-:-:S04]  /*0580*/  LOP3.LUT P2, RZ, R2, 0x7fffffff, RZ, 0xc0, !PT ;  /* 0x7fffffff02ff7812 */ /* 0x000fc8000784c0ff */
[----:B------:R-:W-:-:S13]  /*0590*/  PLOP3.LUT P1, PT, P1, P2, PT, 0x2f, 0xf2 ;  /* 0x0000000000f2781c */ /* 0x000fda0000f24577 */
[----:B------:R-:W-:Y:S05]  /*05a0*/  @P1 BRA `(.L_x_8) ;  /* 0x0000000400181947 */ /* 0x000fea0003800000 */
[----:B------:R-:W-:-:S04]  /*05b0*/  LOP3.LUT P1, RZ, R7, 0x7fffffff, RZ, 0xc0, !PT ;  /* 0x7fffffff07ff7812 */ /* 0x000fc8000782c0ff */
[----:B------:R-:W-:-:S13]  /*05c0*/  PLOP3.LUT P0, PT, P0, P1, PT, 0x2f, 0xf2 ;  /* 0x0000000000f2781c */ /* 0x000fda0000702577 */
[----:B------:R-:W-:Y:S05]  /*05d0*/  @P0 BRA `(.L_x_9) ;  /* 0x0000000400000947 */ /* 0x000fea0003800000 */
[----:B------:R-:W-:Y:S02]  /*05e0*/  ISETP.GE.AND P0, PT, R9, RZ, PT ;  /* 0x000000ff0900720c */ /* 0x000fe40003f06270 */
[----:B------:R-:W-:-:S11]  /*05f0*/  ISETP.GE.AND P1, PT, R10, RZ, PT ;  /* 0x000000ff0a00720c */ /* 0x000fd60003f26270 */
[----:B------:R-:W-:Y:S02]  /*0600*/  @P0 IMAD.MOV.U32 R8, RZ, RZ, RZ ;  /* 0x000000ffff080224 */ /* 0x000fe400078e00ff */
[----:B------:R-:W-:Y:S01]  /*0610*/  @!P0 FFMA R2, R2, 1.84467440737095516160e+19, RZ ;  /* 0x5f80000002028823 */ /* 0x000fe200000000ff */
[----:B------:R-:W-:Y:S02]  /*0620*/  @!P0 IMAD.MOV.U32 R8, RZ, RZ, -0x40 ;  /* 0xffffffc0ff088424 */ /* 0x000fe400078e00ff */
[----:B------:R-:W-:Y:S02]  /*0630*/  @!P1 FFMA R7, R3, 1.84467440737095516160e+19, RZ ;  /* 0x5f80000003079823 */ /* 0x000fe400000000ff */
[----:B------:R-:W-:-:S07]  /*0640*/  @!P1 VIADD R8, R8, 0x40 ;  /* 0x0000004008089836 */ /* 0x000fce0000000000 */
.L_x_5:
[----:B------:R-:W-:Y:S01]  /*0650*/  LEA R10, R14, 0xc0800000, 0x17 ;  /* 0xc08000000e0a7811 */ /* 0x000fe200078eb8ff */
[----:B------:R-:W-:Y:S04]  /*0660*/  BSSY.RECONVERGENT B2, `(.L_x_10) ;  /* 0x0000036000027945 */ /* 0x000fe80003800200 */
[----:B------:R-:W-:Y:S02]  /*0670*/  IMAD.IADD R10, R7, 0x1, -R10 ;  /* 0x00000001070a7824 */ /* 0x000fe400078e0a0a */
[----:B------:R-:W-:Y:S02]  /*0680*/  VIADD R7, R12, 0xffffff81 ;  /* 0xffffff810c077836 */ /* 0x000fe40000000000 */
[----:B------:R-:W0:Y:S01]  /*0690*/  MUFU.RCP R9, R10 ;  /* 0x0000000a00097308 */ /* 0x000e220000001000 */
[----:B------:R-:W-:Y:S01]  /*06a0*/  FADD.FTZ R11, -R10, -RZ ;  /* 0x800000ff0a0b7221 */ /* 0x000fe20000010100 */
[----:B------:R-:W-:-:S03]  /*06b0*/  IMAD R2, R7, -0x800000, R2 ;  /* 0xff80000007027824 */ /* 0x000fc600078e0202 */
[----:B0-----:R-:W-:-:S04]  /*06c0*/  FFMA R12, R9, R11, 1 ;  /* 0x3f800000090c7423 */ /* 0x001fc8000000000b */
[----:B------:R-:W-:-:S04]  /*06d0*/  FFMA R16, R9, R12, R9 ;  /* 0x0000000c09107223 */ /* 0x000fc80000000009 */
[----:B------:R-:W-:-:S04]  /*06e0*/  FFMA R9, R2, R16, RZ ;  /* 0x0000001002097223 */ /* 0x000fc800000000ff */
[----:B------:R-:W-:-:S04]  /*06f0*/  FFMA R12, R11, R9, R2 ;  /* 0x000000090b0c7223 */ /* 0x000fc80000000002 */
[----:B------:R-:W-:Y:S01]  /*0700*/  FFMA R13, R16, R12, R9 ;  /* 0x0000000c100d7223 */ /* 0x000fe20000000009 */
[----:B------:R-:W-:-:S03]  /*0710*/  IADD3 R9, PT, PT, R7, 0x7f, -R14 ;  /* 0x0000007f07097810 */ /* 0x000fc60007ffe80e */
[----:B------:R-:W-:Y:S02]  /*0720*/  FFMA R12, R11, R13, R2 ;  /* 0x0000000d0b0c7223 */ /* 0x000fe40000000002 */
[----:B------:R-:W-:Y:S02]  /*0730*/  IMAD.IADD R9, R9, 0x1, R8 ;  /* 0x0000000109097824 */ /* 0x000fe400078e0208 */
[----:B------:R-:W-:-:S05]  /*0740*/  FFMA R2, R16, R12, R13 ;  /* 0x0000000c10027223 */ /* 0x000fca000000000d */
[----:B------:R-:W-:-:S04]  /*0750*/  SHF.R.U32.HI R7, RZ, 0x17, R2 ;  /* 0x00000017ff077819 */ /* 0x000fc80000011602 */
[----:B------:R-:W-:-:S05]  /*0760*/  LOP3.LUT R7, R7, 0xff, RZ, 0xc0, !PT ;  /* 0x000000ff07077812 */ /* 0x000fca00078ec0ff */
[----:B------:R-:W-:-:S04]  /*0770*/  IMAD.IADD R11, R7, 0x1, R9 ;  /* 0x00000001070b7824 */ /* 0x000fc800078e0209 */
[----:B------:R-:W-:-:S05]  /*0780*/  VIADD R7, R11, 0xffffffff ;  /* 0xffffffff0b077836 */ /* 0x000fca0000000000 */
[----:B------:R-:W-:-:S13]  /*0790*/  ISETP.GE.U32.AND P0, PT, R7, 0xfe, PT ;  /* 0x000000fe0700780c */ /* 0x000fda0003f06070 */
[----:B------:R-:W-:Y:S05]  /*07a0*/  @!P0 BRA `(.L_x_11) ;  /* 0x0000000000808947 */ /* 0x000fea0003800000 */
[----:B------:R-:W-:-:S13]  /*07b0*/  ISETP.GT.AND P0, PT, R11, 0xfe, PT ;  /* 0x000000fe0b00780c */ /* 0x000fda0003f04270 */
[----:B------:R-:W-:Y:S05]  /*07c0*/  @P0 BRA `(.L_x_12) ;  /* 0x00000000006c0947 */ /* 0x000fea0003800000 */
[----:B------:R-:W-:-:S13]  /*07d0*/  ISETP.GE.AND P0, PT, R11, 0x1, PT ;  /* 0x000000010b00780c */ /* 0x000fda0003f06270 */
[----:B------:R-:W-:Y:S05]  /*07e0*/  @P0 BRA `(.L_x_13) ;  /* 0x0000000000740947 */ /* 0x000fea0003800000 */
[----:B------:R-:W-:Y:S02]  /*07f0*/  ISETP.GE.AND P0, PT, R11, -0x18, PT ;  /* 0xffffffe80b00780c */ /* 0x000fe40003f06270 */
[----:B------:R-:W-:-:S11]  /*0800*/  LOP3.LUT R2, R2, 0x80000000, RZ, 0xc0, !PT ;  /* 0x8000000002027812 */ /* 0x000fd600078ec0ff */
[----:B------:R-:W-:Y:S05]  /*0810*/  @!P0 BRA `(.L_x_13) ;  /* 0x0000000000688947 */ /* 0x000fea0003800000 */
[CCC-:B------:R-:W-:Y:S01]  /*0820*/  FFMA.RZ R7, R16.reuse, R12.reuse, R13.reuse ;  /* 0x0000000c10077223 */ /* 0x1c0fe2000000c00d */
[C---:B------:R-:W-:Y:S02]  /*0830*/  VIADD R10, R11.reuse, 0x20 ;  /* 0x000000200b0a7836 */ /* 0x040fe40000000000 */
[CCC-:B------:R-:W-:Y:S01]  /*0840*/  FFMA.RM R8, R16.reuse, R12.reuse, R13.reuse ;  /* 0x0000000c10087223 */ /* 0x1c0fe2000000400d */
[----:B------:R-:W-:Y:S02]  /*0850*/  ISETP.NE.AND P2, PT, R11, RZ, PT ;  /* 0x000000ff0b00720c */ /* 0x000fe40003f45270 */
[----:B------:R-:W-:Y:S01]  /*0860*/  LOP3.LUT R9, R7, 0x7fffff, RZ, 0xc0, !PT ;  /* 0x007fffff07097812 */ /* 0x000fe200078ec0ff */
[----:B------:R-:W-:Y:S01]  /*0870*/  FFMA.RP R7, R16, R12, R13 ;  /* 0x0000000c10077223 */ /* 0x000fe2000000800d */
[----:B------:R-:W-:Y:S01]  /*0880*/  ISETP.NE.AND P1, PT, R11, RZ, PT ;  /* 0x000000ff0b00720c */ /* 0x000fe20003f25270 */
[----:B------:R-:W-:Y:S01]  /*0890*/  IMAD.MOV R11, RZ, RZ, -R11 ;  /* 0x000000ffff0b7224 */ /* 0x000fe200078e0a0b */
[----:B------:R-:W-:-:S02]  /*08a0*/  LOP3.LUT R9, R9, 0x800000, RZ, 0xfc, !PT ;  /* 0x0080000009097812 */ /* 0x000fc400078efcff */
[----:B------:R-:W-:Y:S02]  /*08b0*/  FSETP.NEU.FTZ.AND P0, PT, R7, R8, PT ;  /* 0x000000080700720b */ /* 0x000fe40003f1d000 */
[----:B------:R-:W-:Y:S02]  /*08c0*/  SHF.L.U32 R10, R9, R10, RZ ;  /* 0x0000000a090a7219 */ /* 0x000fe400000006ff */
[----:B------:R-:W-:Y:S02]  /*08d0*/  SEL R8, R11, RZ, P2 ;  /* 0x000000ff0b087207 */ /* 0x000fe40001000000 */
[----:B------:R-:W-:Y:S02]  /*08e0*/  ISETP.NE.AND P1, PT, R10, RZ, P1 ;  /* 0x000000ff0a00720c */ /* 0x000fe40000f25270 */
[----:B------:R-:W-:Y:S02]  /*08f0*/  SHF.R.U32.HI R8, RZ, R8, R9 ;  /* 0x00000008ff087219 */ /* 0x000fe40000011609 */
[----:B------:R-:W-:-:S02]  /*0900*/  PLOP3.LUT P0, PT, P0, P1, PT, 0xf8, 0x8f ;  /* 0x00000000008f781c */ /* 0x000fc40000703f70 */
[----:B------:R-:W-:Y:S02]  /*0910*/  SHF.R.U32.HI R10, RZ, 0x1, R8 ;  /* 0x00000001ff0a7819 */ /* 0x000fe40000011608 */
[----:B------:R-:W-:-:S04]  /*0920*/  SEL R7, RZ, 0x1, !P0 ;  /* 0x00000001ff077807 */ /* 0x000fc80004000000 */
[----:B------:R-:W-:-:S04]  /*0930*/  LOP3.LUT R7, R7, 0x1, R10, 0xf8, !PT ;  /* 0x0000000107077812 */ /* 0x000fc800078ef80a */
[----:B------:R-:W-:-:S05]  /*0940*/  LOP3.LUT R7, R7, R8, RZ, 0xc0, !PT ;  /* 0x0000000807077212 */ /* 0x000fca00078ec0ff */
[----:B------:R-:W-:-:S05]  /*0950*/  IMAD.IADD R7, R10, 0x1, R7 ;  /* 0x000000010a077824 */ /* 0x000fca00078e0207 */
[----:B------:R-:W-:Y:S01]  /*0960*/  LOP3.LUT R2, R7, R2, RZ, 0xfc, !PT ;  /* 0x0000000207027212 */ /* 0x000fe200078efcff */
[----:B------:R-:W-:Y:S06]  /*0970*/  BRA `(.L_x_13) ;  /* 0x0000000000107947 */ /* 0x000fec0003800000 */
.L_x_12:
[----:B------:R-:W-:-:S04]  /*0980*/  LOP3.LUT R2, R2, 0x80000000, RZ, 0xc0, !PT ;  /* 0x8000000002027812 */ /* 0x000fc800078ec0ff */
[----:B------:R-:W-:Y:S01]  /*0990*/  LOP3.LUT R2, R2, 0x7f800000, RZ, 0xfc, !PT ;  /* 0x7f80000002027812 */ /* 0x000fe200078efcff */
[----:B------:R-:W-:Y:S06]  /*09a0*/  BRA `(.L_x_13) ;  /* 0x0000000000047947 */ /* 0x000fec0003800000 */
.L_x_11:
[----:B------:R-:W-:-:S07]  /*09b0*/  IMAD R2, R9, 0x800000, R2 ;  /* 0x0080000009027824 */ /* 0x000fce00078e0202 */
.L_x_13:
[----:B------:R-:W-:Y:S05]  /*09c0*/  BSYNC.RECONVERGENT B2 ;  /* 0x0000000000027941 */ /* 0x000fea0003800200 */
.L_x_10:
[----:B------:R-:W-:Y:S05]  /*09d0*/  BRA `(.L_x_14) ;  /* 0x0000000000207947 */ /* 0x000fea0003800000 */
.L_x_9:
[----:B------:R-:W-:-:S04]  /*09e0*/  LOP3.LUT R2, R7, 0x80000000, R2, 0x48, !PT ;  /* 0x8000000007027812 */ /* 0x000fc800078e4802 */
[----:B------:R-:W-:Y:S01]  /*09f0*/  LOP3.LUT R2, R2, 0x7f800000, RZ, 0xfc, !PT ;  /* 0x7f80000002027812 */ /* 0x000fe200078efcff */
[----:B------:R-:W-:Y:S06]  /*0a00*/  BRA `(.L_x_14) ;  /* 0x0000000000147947 */ /* 0x000fec0003800000 */
.L_x_8:
[----:B------:R-:W-:Y:S01]  /*0a10*/  LOP3.LUT R2, R7, 0x80000000, R2, 0x48, !PT ;  /* 0x8000000007027812 */ /* 0x000fe200078e4802 */
[----:B------:R-:W-:Y:S06]  /*0a20*/  BRA `(.L_x_14) ;  /* 0x00000000000c7947 */ /* 0x000fec0003800000 */
.L_x_7:
[----:B------:R-:W0:Y:S01]  /*0a30*/  MUFU.RSQ R2, -QNAN ;  /* 0xffc0000000027908 */ /* 0x000e220000001400 */
[----:B------:R-:W-:Y:S05]  /*0a40*/  BRA `(.L_x_14) ;  /* 0x0000000000047947 */ /* 0x000fea0003800000 */
.L_x_6:
[----:B------:R-:W-:-:S07]  /*0a50*/  FADD.FTZ R2, R2, R3 ;  /* 0x0000000302027221 */ /* 0x000fce0000010000 */
.L_x_14:
[----:B------:R-:W-:Y:S05]  /*0a60*/  BSYNC.RECONVERGENT B1 ;  /* 0x0000000000017941 */ /* 0x000fea0003800200 */
.L_x_4:
[----:B------:R-:W-:-:S04]  /*0a70*/  IMAD.MOV.U32 R7, RZ, RZ, 0x0 ;  /* 0x00000000ff077424 */ /* 0x000fc800078e00ff */
[----:B0-----:R-:W-:Y:S05]  /*0a80*/  RET.REL.NODEC R6 `(_Z33compute_asymmetric_qparams_kernelPKfS0_PfPiill) ;  /* 0xfffffff4065c7950 */ /* 0x001fea0003c3ffff */
.L_x_15:
[----:B------:R-:W-:-:S00]  /*0a90*/  BRA `(.L_x_15) ;  /* 0xfffffffc00fc7947 */ /* 0x000fc0000383ffff */
[----:B------:R-:W-:-:S00]  /*0aa0*/  NOP ;  /* 0x0000000000007918 */ /* 0x000fc00000000000 */
        /* <DEDUP_REMOVED lines=13> */
.L_x_122:


//--------------------- .text._Z32compute_symmetric_qparams_kernelPKfS0_PfPiil --------------------------
	.section	.text._Z32compute_symmetric_qparams_kernelPKfS0_PfPiil,"ax",@progbits
	.align	128
        .global         _Z32compute_symmetric_qparams_kernelPKfS0_PfPiil
        .type           _Z32compute_symmetric_qparams_kernelPKfS0_PfPiil,@function
        .size           _Z32compute_symmetric_qparams_kernelPKfS0_PfPiil,(.L_x_123 - _Z32compute_symmetric_qparams_kernelPKfS0_PfPiil)
        .other          _Z32compute_symmetric_qparams_kernelPKfS0_PfPiil,@"STO_CUDA_ENTRY STV_DEFAULT"
_Z32compute_symmetric_qparams_kernelPKfS0_PfPiil:
.text._Z32compute_symmetric_qparams_kernelPKfS0_PfPiil:
        /* <DEDUP_REMOVED lines=12> */
[----:B0-----:R-:W-:-:S06]  /*00c0*/  IMAD.WIDE R6, R2, 0x4, R6 ;  /* 0x0000000402067825 */ /* 0x001fcc00078e0206 */
[----:B-1----:R-:W4:Y:S01]  /*00d0*/  LDG.E.CONSTANT R7, desc[UR4][R6.64] ;  /* 0x0000000406077981 */ /* 0x002f22000c1e9900 */
[----:B---3--:R-:W-:-:S05]  /*00e0*/  IMAD.WIDE R4, R2, 0x4, R4 ;  /* 0x0000000402047825 */ /* 0x008fca00078e0204 */
[----:B------:R-:W4:Y:S01]  /*00f0*/  LDG.E.CONSTANT R0, desc[UR4][R4.64] ;  /* 0x0000000404007981 */ /* 0x000f22000c1e9900 */
[----:B--2---:R-:W0:Y:S08]  /*0100*/  I2F.S64 R3, UR6 ;  /* 0x0000000600037d12 */ /* 0x004e300008301400 */
[----:B0-----:R-:W0:Y:S01]  /*0110*/  MUFU.RCP R8, R3 ;  /* 0x0000000300087308 */ /* 0x001e220000001000 */
[----:B------:R-:W-:Y:S01]  /*0120*/  BSSY.RECONVERGENT B0, `(.L_x_16) ;  /* 0x000000c000007945 */ /* 0x000fe20003800200 */
[----:B0-----:R-:W-:-:S04]  /*0130*/  FFMA R9, -R3, R8, 1 ;  /* 0x3f80000003097423 */ /* 0x001fc80000000108 */
[----:B------:R-:W-:Y:S01]  /*0140*/  FFMA R9, R8, R9, R8 ;  /* 0x0000000908097223 */ /* 0x000fe20000000008 */
[----:B----4-:R-:W-:-:S04]  /*0150*/  FMNMX R0, |R0|, |R7|, !PT ;  /* 0x4000000700007209 */ /* 0x010fc80007800200 */
[----:B------:R-:W0:Y:S01]  /*0160*/  FCHK P0, R0, R3 ;  /* 0x0000000300007302 */ /* 0x000e220000000000 */
[----:B------:R-:W-:-:S04]  /*0170*/  FFMA R8, R0, R9, RZ ;  /* 0x0000000900087223 */ /* 0x000fc800000000ff */
[----:B------:R-:W-:-:S04]  /*0180*/  FFMA R10, -R3, R8, R0 ;  /* 0x00000008030a7223 */ /* 0x000fc80000000100 */
[----:B------:R-:W-:Y:S01]  /*0190*/  FFMA R8, R9, R10, R8 ;  /* 0x0000000a09087223 */ /* 0x000fe20000000008 */
[----:B0-----:R-:W-:Y:S06]  /*01a0*/  @!P0 BRA `(.L_x_17) ;  /* 0x00000000000c8947 */ /* 0x001fec0003800000 */
[----:B------:R-:W-:-:S07]  /*01b0*/  MOV R4, 0x1d0 ;  /* 0x000001d000047802 */ /* 0x000fce0000000f00 */
[----:B------:R-:W-:Y:S05]  /*01c0*/  CALL.REL.NOINC `($__internal_1_$__cuda_sm3x_div_rn_noftz_f32_slowpath) ;  /* 0x0000000000287944 */ /* 0x000fea0003c00000 */
[----:B------:R-:W-:-:S07]  /*01d0*/  IMAD.MOV.U32 R8, RZ, RZ, R0 ;  /* 0x000000ffff087224 */ /* 0x000fce00078e0000 */
.L_x_17:
[----:B------:R-:W-:Y:S05]  /*01e0*/  BSYNC.RECONVERGENT B0 ;  /* 0x0000000000007941 */ /* 0x000fea0003800200 */
.L_x_16:
[----:B------:R-:W0:Y:S01]  /*01f0*/  LDC.64 R4, c[0x0][0x390] ;  /* 0x0000e400ff047b82 */ /* 0x000e220000000a00 */
[----:B------:R-:W-:-:S07]  /*0200*/  FMNMX R9, R8, 9.9999999392252902908e-09, !PT ;  /* 0x322bcc7708097809 */ /* 0x000fce0007800000 */
[----:B------:R-:W1:Y:S01]  /*0210*/  LDC.64 R6, c[0x0][0x398] ;  /* 0x0000e600ff067b82 */ /* 0x000e620000000a00 */
[----:B0-----:R-:W-:-:S05]  /*0220*/  IMAD.WIDE R4, R2, 0x4, R4 ;  /* 0x0000000402047825 */ /* 0x001fca00078e0204 */
[----:B------:R-:W-:Y:S01]  /*0230*/  STG.E desc[UR4][R4.64], R9 ;  /* 0x0000000904007986 */ /* 0x000fe2000c101904 */
[----:B-1----:R-:W-:-:S05]  /*0240*/  IMAD.WIDE R2, R2, 0x4, R6 ;  /* 0x0000000402027825 */ /* 0x002fca00078e0206 */
[----:B------:R-:W-:Y:S01]  /*0250*/  STG.E desc[UR4][R2.64], RZ ;  /* 0x000000ff02007986 */ /* 0x000fe2000c101904 */
[----:B------:R-:W-:Y:S05]  /*0260*/  EXIT ;  /* 0x000000000000794d */ /* 0x000fea0003800000 */
        .weak           $__internal_1_$__cuda_sm3x_div_rn_noftz_f32_slowpath
        .type           $__internal_1_$__cuda_sm3x_div_rn_noftz_f32_slowpath,@function
        .size           $__internal_1_$__cuda_sm3x_div_rn_noftz_f32_slowpath,(.L_x_123 - $__internal_1_$__cuda_sm3x_div_rn_noftz_f32_slowpath)
$__internal_1_$__cuda_sm3x_div_rn_noftz_f32_slowpath:
[--C-:B------:R-:W-:Y:S01]  /*0270*/  SHF.R.U32.HI R6, RZ, 0x17, R3.reuse ;  /* 0x00000017ff067819 */ /* 0x100fe20000011603 */
[----:B------:R-:W-:Y:S01]  /*0280*/  BSSY.RECONVERGENT B1, `(.L_x_18) ;  /* 0x0000064000017945 */ /* 0x000fe20003800200 */
[--C-:B------:R-:W-:Y:S01]  /*0290*/  SHF.R.U32.HI R5, RZ, 0x17, R0.reuse ;  /* 0x00000017ff057819 */ /* 0x100fe20000011600 */
[----:B------:R-:W-:Y:S01]  /*02a0*/  IMAD.MOV.U32 R7, RZ, RZ, R0 ;  /* 0x000000ffff077224 */ /* 0x000fe200078e0000 */
[----:B------:R-:W-:Y:S01]  /*02b0*/  LOP3.LUT R6, R6, 0xff, RZ, 0xc0, !PT ;  /* 0x000000ff06067812 */ /* 0x000fe200078ec0ff */
[----:B------:R-:W-:Y:S01]  /*02c0*/  IMAD.MOV.U32 R8, RZ, RZ, R3 ;  /* 0x000000ffff087224 */ /* 0x000fe200078e0003 */
[----:B------:R-:W-:-:S03]  /*02d0*/  LOP3.LUT R5, R5, 0xff, RZ, 0xc0, !PT ;  /* 0x000000ff05057812 */ /* 0x000fc600078ec0ff */
        /* <DEDUP_REMOVED lines=29> */
.L_x_19:
[----:B------:R-:W-:Y:S01]  /*04b0*/  LEA R3, R6, 0xc0800000, 0x17 ;  /* 0xc080000006037811 */ /* 0x000fe200078eb8ff */
[----:B------:R-:W-:Y:S01]  /*04c0*/  VIADD R5, R5, 0xffffff81 ;  /* 0xffffff8105057836 */ /* 0x000fe20000000000 */
[----:B------:R-:W-:Y:S03]  /*04d0*/  BSSY.RECONVERGENT B2, `(.L_x_24) ;  /* 0x0000035000027945 */ /* 0x000fe60003800200 */
[----:B------:R-:W-:Y:S01]  /*04e0*/  IMAD.IADD R3, R8, 0x1, -R3 ;  /* 0x0000000108037824 */ /* 0x000fe200078e0a03 */
[C---:B------:R-:W-:Y:S01]  /*04f0*/  IADD3 R6, PT, PT, R5.reuse, 0x7f, -R6 ;  /* 0x0000007f05067810 */ /* 0x040fe20007ffe806 */
[----:B------:R-:W-:Y:S02]  /*0500*/  IMAD R0, R5, -0x800000, R7 ;  /* 0xff80000005007824 */ /* 0x000fe400078e0207 */
[----:B------:R-:W0:Y:S01]  /*0510*/  MUFU.RCP R8, R3 ;  /* 0x0000000300087308 */ /* 0x000e220000001000 */
[----:B------:R-:W-:Y:S01]  /*0520*/  FADD.FTZ R11, -R3, -RZ ;  /* 0x800000ff030b7221 */ /* 0x000fe20000010100 */
[----:B------:R-:W-:-:S03]  /*0530*/  IMAD.IADD R6, R6, 0x1, R9 ;  /* 0x0000000106067824 */ /* 0x000fc600078e0209 */
[----:B0-----:R-:W-:-:S04]  /*0540*/  FFMA R13, R8, R11, 1 ;  /* 0x3f800000080d7423 */ /* 0x001fc8000000000b */
[----:B------:R-:W-:-:S04]  /*0550*/  FFMA R10, R8, R13, R8 ;  /* 0x0000000d080a7223 */ /* 0x000fc80000000008 */
[----:B------:R-:W-:-:S04]  /*0560*/  FFMA R7, R0, R10, RZ ;  /* 0x0000000a00077223 */ /* 0x000fc800000000ff */
[----:B------:R-:W-:-:S04]  /*0570*/  FFMA R8, R11, R7, R0 ;  /* 0x000000070b087223 */ /* 0x000fc80000000000 */
[----:B------:R-:W-:-:S04]  /*0580*/  FFMA R7, R10, R8, R7 ;  /* 0x000000080a077223 */ /* 0x000fc80000000007 */
[----:B------:R-:W-:-:S04]  /*0590*/  FFMA R8, R11, R7, R0 ;  /* 0x000000070b087223 */ /* 0x000fc80000000000 */
        /* <DEDUP_REMOVED lines=15> */
[CCC-:B------:R-:W-:Y:S01]  /*0690*/  FFMA.RM R6, R10.reuse, R8.reuse, R7.reuse ;  /* 0x000000080a067223 */ /* 0x1c0fe20000004007 */
[C---:B------:R-:W-:Y:S02]  /*06a0*/  ISETP.NE.AND P2, PT, R9.reuse, RZ, PT ;  /* 0x000000ff0900720c */ /* 0x040fe40003f45270 */
[----:B------:R-:W-:Y:S02]  /*06b0*/  ISETP.NE.AND P1, PT, R9, RZ, PT ;  /* 0x000000ff0900720c */ /* 0x000fe40003f25270 */
[----:B------:R-:W-:Y:S01]  /*06c0*/  LOP3.LUT R5, R3, 0x7fffff, RZ, 0xc0, !PT ;  /* 0x007fffff03057812 */ /* 0x000fe200078ec0ff */
[----:B------:R-:W-:Y:S01]  /*06d0*/  FFMA.RP R3, R10, R8, R7 ;  /* 0x000000080a037223 */ /* 0x000fe20000008007 */
[----:B------:R-:W-:Y:S02]  /*06e0*/  VIADD R8, R9, 0x20 ;  /* 0x0000002009087836 */ /* 0x000fe40000000000 */
[----:B------:R-:W-:Y:S01]  /*06f0*/  LOP3.LUT R5, R5, 0x800000, RZ, 0xfc, !PT ;  /* 0x0080000005057812 */ /* 0x000fe200078efcff */
[----:B------:R-:W-:Y:S01]  /*0700*/  IMAD.MOV R7, RZ, RZ, -R9 ;  /* 0x000000ffff077224 */ /* 0x000fe200078e0a09 */
[----:B------:R-:W-:-:S02]  /*0710*/  FSETP.NEU.FTZ.AND P0, PT, R3, R6, PT ;  /* 0x000000060300720b */ /* 0x000fc40003f1d000 */
[----:B------:R-:W-:Y:S02]  /*0720*/  SHF.L.U32 R8, R5, R8, RZ ;  /* 0x0000000805087219 */ /* 0x000fe400000006ff */
[----:B------:R-:W-:Y:S02]  /*0730*/  SEL R6, R7, RZ, P2 ;  /* 0x000000ff07067207 */ /* 0x000fe40001000000 */
[----:B------:R-:W-:Y:S02]  /*0740*/  ISETP.NE.AND P1, PT, R8, RZ, P1 ;  /* 0x000000ff0800720c */ /* 0x000fe40000f25270 */
[----:B------:R-:W-:Y:S02]  /*0750*/  SHF.R.U32.HI R6, RZ, R6, R5 ;  /* 0x00000006ff067219 */ /* 0x000fe40000011605 */
[----:B------:R-:W-:Y:S02]  /*0760*/  PLOP3.LUT P0, PT, P0, P1, PT, 0xf8, 0x8f ;  /* 0x00000000008f781c */ /* 0x000fe40000703f70 */
[----:B------:R-:W-:-:S02]  /*0770*/  SHF.R.U32.HI R8, RZ, 0x1, R6 ;  /* 0x00000001ff087819 */ /* 0x000fc40000011606 */
[----:B------:R-:W-:-:S04]  /*0780*/  SEL R3, RZ, 0x1, !P0 ;  /* 0x00000001ff037807 */ /* 0x000fc80004000000 */
[----:B------:R-:W-:-:S04]  /*0790*/  LOP3.LUT R3, R3, 0x1, R8, 0xf8, !PT ;  /* 0x0000000103037812 */ /* 0x000fc800078ef808 */
[----:B------:R-:W-:-:S05]  /*07a0*/  LOP3.LUT R3, R3, R6, RZ, 0xc0, !PT ;  /* 0x0000000603037212 */ /* 0x000fca00078ec0ff */
[----:B------:R-:W-:-:S05]  /*07b0*/  IMAD.IADD R3, R8, 0x1, R3 ;  /* 0x0000000108037824 */ /* 0x000fca00078e0203 */
[----:B------:R-:W-:Y:S01]  /*07c0*/  LOP3.LUT R0, R3, R0, RZ, 0xfc, !PT ;  /* 0x0000000003007212 */ /* 0x000fe200078efcff */
[----:B------:R-:W-:Y:S06]  /*07d0*/  BRA `(.L_x_27) ;  /* 0x0000000000107947 */ /* 0x000fec0003800000 */
.L_x_26:
[----:B------:R-:W-:-:S04]  /*07e0*/  LOP3.LUT R0, R0, 0x80000000, RZ, 0xc0, !PT ;  /* 0x8000000000007812 */ /* 0x000fc800078ec0ff */
[----:B------:R-:W-:Y:S01]  /*07f0*/  LOP3.LUT R0, R0, 0x7f800000, RZ, 0xfc, !PT ;  /* 0x7f80000000007812 */ /* 0x000fe200078efcff */
[----:B------:R-:W-:Y:S06]  /*0800*/  BRA `(.L_x_27) ;  /* 0x0000000000047947 */ /* 0x000fec0003800000 */
.L_x_25:
[----:B------:R-:W-:-:S07]  /*0810*/  IMAD R0, R6, 0x800000, R0 ;  /* 0x0080000006007824 */ /* 0x000fce00078e0200 */
.L_x_27:
[----:B------:R-:W-:Y:S05]  /*0820*/  BSYNC.RECONVERGENT B2 ;  /* 0x0000000000027941 */ /* 0x000fea0003800200 */
.L_x_24:
[----:B------:R-:W-:Y:S05]  /*0830*/  BRA `(.L_x_28) ;  /* 0x0000000000207947 */ /* 0x000fea0003800000 */
.L_x_23:
[----:B------:R-:W-:-:S04]  /*0840*/  LOP3.LUT R0, R8, 0x80000000, R7, 0x48, !PT ;  /* 0x8000000008007812 */ /* 0x000fc800078e4807 */
[----:B------:R-:W-:Y:S01]  /*0850*/  LOP3.LUT R0, R0, 0x7f800000, RZ, 0xfc, !PT ;  /* 0x7f80000000007812 */ /* 0x000fe200078efcff */
[----:B------:R-:W-:Y:S06]  /*0860*/  BRA `(.L_x_28) ;  /* 0x0000000000147947 */ /* 0x000fec0003800000 */
.L_x_22:
[----:B------:R-:W-:Y:S01]  /*0870*/  LOP3.LUT R0, R8, 0x80000000, R7, 0x48, !PT ;  /* 0x8000000008007812 */ /* 0x000fe200078e4807 */
[----:B------:R-:W-:Y:S06]  /*0880*/  BRA `(.L_x_28) ;  /* 0x00000000000c7947 */ /* 0x000fec0003800000 */
.L_x_21:
[----:B------:R-:W0:Y:S01]  /*0890*/  MUFU.RSQ R0, -QNAN ;  /* 0xffc0000000007908 */ /* 0x000e220000001400 */
[----:B------:R-:W-:Y:S05]  /*08a0*/  BRA `(.L_x_28) ;  /* 0x0000000000047947 */ /* 0x000fea0003800000 */
.L_x_20:
[----:B------:R-:W-:-:S07]  /*08b0*/  FADD.FTZ R0, R0, R3 ;  /* 0x0000000300007221 */ /* 0x000fce0000010000 */
.L_x_28:
[----:B------:R-:W-:Y:S05]  /*08c0*/  BSYNC.RECONVERGENT B1 ;  /* 0x0000000000017941 */ /* 0x000fea0003800200 */
.L_x_18:
[----:B------:R-:W-:-:S04]  /*08d0*/  IMAD.MOV.U32 R5, RZ, RZ, 0x0 ;  /* 0x00000000ff057424 */ /* 0x000fc800078e00ff */
[----:B0-----:R-:W-:Y:S05]  /*08e0*/  RET.REL.NODEC R4 `(_Z32compute_symmetric_qparams_kernelPKfS0_PfPiil) ;  /* 0xfffffff404c47950 */ /* 0x001fea0003c3ffff */
.L_x_29:
        /* <DEDUP_REMOVED lines=9> */
.L_x_123:


//--------------------- .text._Z14bn_fold_kernelPKfS0_S0_S0_S0_S0_PfS1_iif --------------------------
	.section	.text._Z14bn_fold_kernelPKfS0_S0_S0_S0_S0_PfS1_iif,"ax",@progbits
	.align	128
        .global         _Z14bn_fold_kernelPKfS0_S0_S0_S0_S0_PfS1_iif
        .type           _Z14bn_fold_kernelPKfS0_S0_S0_S0_S0_PfS1_iif,@function
        .size           _Z14bn_fold_kernelPKfS0_S0_S0_S0_S0_PfS1_iif,(.L_x_125 - _Z14bn_fold_kernelPKfS0_S0_S0_S0_S0_PfS1_iif)
        .other          _Z14bn_fold_kernelPKfS0_S0_S0_S0_S0_PfS1_iif,@"STO_CUDA_ENTRY STV_DEFAULT"
_Z14bn_fold_kernelPKfS0_S0_S0_S0_S0_PfS1_iif:
.text._Z14bn_fold_kernelPKfS0_S0_S0_S0_S0_PfS1_iif:
[----:B------:R-:W-:Y:S01]  /*0000*/  LDC R1, c[0x0][0x37c] ;  /* 0x0000df00ff017b82 */ /* 0x000fe20000000800 */
[----:B------:R-:W0:Y:S07]  /*0010*/  S2R R5, SR_TID.X ;  /* 0x0000000000057919 */ /* 0x000e2e0000002100 */
[----:B------:R-:W0:Y:S08]  /*0020*/  S2UR UR4, SR_CTAID.X ;  /* 0x00000000000479c3 */ /* 0x000e300000002500 */
[----:B------:R-:W0:Y:S08]  /*0030*/  LDC R6, c[0x0][0x360] ;  /* 0x0000d800ff067b82 */ /* 0x000e300000000800 */
[----:B------:R-:W1:Y:S01]  /*0040*/  LDC.64 R2, c[0x0][0x3c0] ;  /* 0x0000f000ff027b82 */ /* 0x000e620000000a00 */
[----:B0-----:R-:W-:-:S02]  /*0050*/  IMAD R6, R6, UR4, R5 ;  /* 0x0000000406067c24 */ /* 0x001fc4000f8e0205 */
[----:B-1----:R-:W-:-:S05]  /*0060*/  IMAD R5, R3, R2, RZ ;  /* 0x0000000203057224 */ /* 0x002fca00078e02ff */
[----:B------:R-:W-:-:S13]  /*0070*/  ISETP.GE.AND P0, PT, R6, R5, PT ;  /* 0x000000050600720c */ /* 0x000fda0003f06270 */
[----:B------:R-:W-:Y:S05]  /*0080*/  @P0 EXIT ;  /* 0x000000000000094d */ /* 0x000fea0003800000 */
[----:B------:R-:W-:Y:S01]  /*0090*/  IABS R7, R3 ;  /* 0x0000000300077213 */ /* 0x000fe20000000000 */
[----:B------:R-:W0:Y:S03]  /*00a0*/  LDCU.64 UR4, c[0x0][0x358] ;  /* 0x00006b00ff0477ac */ /* 0x000e260008000a00 */
[----:B------:R-:W1:Y:S01]  /*00b0*/  I2F.RP R0, R7 ;  /* 0x0000000700007306 */ /* 0x000e620000209400 */
[----:B------:R-:W2:Y:S07]  /*00c0*/  LDCU UR6, c[0x0][0x3c8] ;  /* 0x00007900ff0677ac */ /* 0x000eae0008000800 */
[----:B-1----:R-:W1:Y:S02]  /*00d0*/  MUFU.RCP R0, R0 ;  /* 0x0000000000007308 */ /* 0x002e640000001000 */
[----:B-1----:R-:W-:-:S06]  /*00e0*/  VIADD R4, R0, 0xffffffe ;  /* 0x0ffffffe00047836 */ /* 0x002fcc0000000000 */
[----:B------:R1:W3:Y:S02]  /*00f0*/  F2I.FTZ.U32.TRUNC.NTZ R5, R4 ;  /* 0x0000000400057305 */ /* 0x0002e4000021f000 */
[----:B-1----:R-:W-:Y:S02]  /*0100*/  HFMA2 R4, -RZ, RZ, 0, 0 ;  /* 0x00000000ff047431 */ /* 0x002fe400000001ff */
[----:B---3--:R-:W-:-:S04]  /*0110*/  IMAD.MOV R2, RZ, RZ, -R5 ;  /* 0x000000ffff027224 */ /* 0x008fc800078e0a05 */
[----:B------:R-:W-:Y:S01]  /*0120*/  IMAD R9, R2, R7, RZ ;  /* 0x0000000702097224 */ /* 0x000fe200078e02ff */
[----:B------:R-:W-:-:S03]  /*0130*/  IABS R2, R6 ;  /* 0x0000000600027213 */ /* 0x000fc60000000000 */
[----:B------:R-:W-:Y:S02]  /*0140*/  IMAD.HI.U32 R5, R5, R9, R4 ;  /* 0x0000000905057227 */ /* 0x000fe400078e0004 */
[----:B------:R-:W1:Y:S04]  /*0150*/  LDC.64 R8, c[0x0][0x398] ;  /* 0x0000e600ff087b82 */ /* 0x000e680000000a00 */
[----:B------:R-:W-:-:S04]  /*0160*/  IMAD.HI.U32 R4, R5, R2, RZ ;  /* 0x0000000205047227 */ /* 0x000fc800078e00ff */
[----:B------:R-:W-:-:S04]  /*0170*/  IMAD.MOV R0, RZ, RZ, -R4 ;  /* 0x000000ffff007224 */ /* 0x000fc800078e0a04 */
[----:B------:R-:W-:-:S05]  /*0180*/  IMAD R0, R7, R0, R2 ;  /* 0x0000000007007224 */ /* 0x000fca00078e0202 */
[----:B------:R-:W-:-:S13]  /*0190*/  ISETP.GT.U32.AND P2, PT, R7, R0, PT ;  /* 0x000000000700720c */ /* 0x000fda0003f44070 */
[----:B------:R-:W-:Y:S01]  /*01a0*/  @!P2 IMAD.IADD R0, R0, 0x1, -R7 ;  /* 0x000000010000a824 */ /* 0x000fe200078e0a07 */
[----:B------:R-:W-:Y:S02]  /*01b0*/  @!P2 IADD3 R4, PT, PT, R4, 0x1, RZ ;  /* 0x000000010404a810 */ /* 0x000fe40007ffe0ff */
[----:B------:R-:W-:Y:S02]  /*01c0*/  ISETP.NE.AND P2, PT, R3, RZ, PT ;  /* 0x000000ff0300720c */ /* 0x000fe40003f45270 */
[----:B------:R-:W-:Y:S02]  /*01d0*/  ISETP.GE.U32.AND P0, PT, R0, R7, PT ;  /* 0x000000070000720c */ /* 0x000fe40003f06070 */
[----:B------:R-:W-:-:S04]  /*01e0*/  LOP3.LUT R0, R6, R3, RZ, 0x3c, !PT ;  /* 0x0000000306007212 */ /* 0x000fc800078e3cff */
[----:B------:R-:W-:-:S07]  /*01f0*/  ISETP.GE.AND P1, PT, R0, RZ, PT ;  /* 0x000000ff0000720c */ /* 0x000fce0003f26270 */
[----:B------:R-:W-:-:S06]  /*0200*/  @P0 VIADD R4, R4, 0x1 ;  /* 0x0000000104040836 */ /* 0x000fcc0000000000 */
[----:B------:R-:W-:Y:S01]  /*0210*/  @!P1 IMAD.MOV R4, RZ, RZ, -R4 ;  /* 0x000000ffff049224 */ /* 0x000fe200078e0a04 */
[----:B------:R-:W-:-:S05]  /*0220*/  @!P2 LOP3.LUT R4, RZ, R3, RZ, 0x33, !PT ;  /* 0x00000003ff04a212 */ /* 0x000fca00078e33ff */
[----:B-1----:R-:W-:-:S06]  /*0230*/  IMAD.WIDE R2, R4, 0x4, R8 ;  /* 0x0000000404027825 */ /* 0x002fcc00078e0208 */
[----:B0-----:R-:W2:Y:S01]  /*0240*/  LDG.E.CONSTANT R2, desc[UR4][R2.64] ;  /* 0x0000000402027981 */ /* 0x001ea2000c1e9900 */
[----:B------:R-:W-:Y:S01]  /*0250*/  BSSY.RECONVERGENT B0, `(.L_x_30) ;  /* 0x000000e000007945 */ /* 0x000fe20003800200 */
[----:B--2---:R-:W-:-:S04]  /*0260*/  FADD R8, R2, UR6 ;  /* 0x0000000602087e21 */ /* 0x004fc80008000000 */
[----:B------:R0:W1:Y:S01]  /*0270*/  MUFU.RSQ R5, R8 ;  /* 0x0000000800057308 */ /* 0x0000620000001400 */
[----:B------:R-:W-:-:S04]  /*0280*/  IADD3 R0, PT, PT, R8, -0xd000000, RZ ;  /* 0xf300000008007810 */ /* 0x000fc80007ffe0ff */
[----:B------:R-:W-:-:S13]  /*0290*/  ISETP.GT.U32.AND P0, PT, R0, 0x727fffff, PT ;  /* 0x727fffff0000780c */ /* 0x000fda0003f04070 */
[----:B01----:R-:W-:Y:S05]  /*02a0*/  @!P0 BRA `(.L_x_31) ;  /* 0x0000000000108947 */ /* 0x003fea0003800000 */
[----:B------:R-:W-:-:S07]  /*02b0*/  MOV R9, 0x2d0 ;  /* 0x000002d000097802 */ /* 0x000fce0000000f00 */
[----:B------:R-:W-:Y:S05]  /*02c0*/  CALL.REL.NOINC `($__internal_2_$__cuda_sm20_sqrt_rn_f32_slowpath) ;  /* 0x0000000400107944 */ /* 0x000fea0003c00000 */
[----:B------:R-:W-:Y:S01]  /*02d0*/  IMAD.MOV.U32 R3, RZ, RZ, R0 ;  /* 0x000000ffff037224 */ /* 0x000fe200078e0000 */
[----:B------:R-:W-:Y:S06]  /*02e0*/  BRA `(.L_x_32) ;  /* 0x0000000000107947 */ /* 0x000fec0003800000 */
.L_x_31:
[----:B------:R-:W-:Y:S01]  /*02f0*/  FMUL.FTZ R3, R8, R5 ;  /* 0x0000000508037220 */ /* 0x000fe20000410000 */
[----:B------:R-:W-:-:S03]  /*0300*/  FMUL.FTZ R2, R5, 0.5 ;  /* 0x3f00000005027820 */ /* 0x000fc60000410000 */
[----:B------:R-:W-:-:S04]  /*0310*/  FFMA R0, -R3, R3, R8 ;  /* 0x0000000303007223 */ /* 0x000fc80000000108 */
[----:B------:R-:W-:-:S07]  /*0320*/  FFMA R3, R0, R2, R3 ;  /* 0x0000000200037223 */ /* 0x000fce0000000003 */
.L_x_32:
[----:B------:R-:W-:Y:S05]  /*0330*/  BSYNC.RECONVERGENT B0 ;  /* 0x0000000000007941 */ /* 0x000fea0003800200 */
.L_x_30:
[----:B------:R-:W0:Y:S02]  /*0340*/  LDC.64 R8, c[0x0][0x3a0] ;  /* 0x0000e800ff087b82 */ /* 0x000e240000000a00 */
[----:B0-----:R-:W-:-:S05]  /*0350*/  IMAD.WIDE R8, R4, 0x4, R8 ;  /* 0x0000000404087825 */ /* 0x001fca00078e0208 */
[----:B------:R-:W2:Y:S01]  /*0360*/  LDG.E.CONSTANT R0, desc[UR4][R8.64] ;  /* 0x0000000408007981 */ /* 0x000ea2000c1e9900 */
[----:B------:R-:W0:Y:S01]  /*0370*/  MUFU.RCP R2, R3 ;  /* 0x0000000300027308 */ /* 0x000e220000001000 */
[----:B------:R-:W-:Y:S01]  /*0380*/  BSSY.RECONVERGENT B0, `(.L_x_33) ;  /* 0x000000a000007945 */ /* 0x000fe20003800200 */
[----:B0-----:R-:W-:-:S04]  /*0390*/  FFMA R5, R2, -R3, 1 ;  /* 0x3f80000002057423 */ /* 0x001fc80000000803 */
[----:B------:R-:W-:Y:S02]  /*03a0*/  FFMA R5, R2, R5, R2 ;  /* 0x0000000502057223 */ /* 0x000fe40000000002 */
[----:B--2---:R-:W0:Y:S02]  /*03b0*/  FCHK P0, R0, R3 ;  /* 0x0000000300007302 */ /* 0x004e240000000000 */
[----:B------:R-:W-:-:S04]  /*03c0*/  FFMA R2, R0, R5, RZ ;  /* 0x0000000500027223 */ /* 0x000fc800000000ff */
[----:B------:R-:W-:-:S04]  /*03d0*/  FFMA R7, R2, -R3, R0 ;  /* 0x8000000302077223 */ /* 0x000fc80000000000 */
[----:B------:R-:W-:Y:S01]  /*03e0*/  FFMA R2, R5, R7, R2 ;  /* 0x0000000705027223 */ /* 0x000fe20000000002 */
[----:B0-----:R-:W-:Y:S06]  /*03f0*/  @!P0 BRA `(.L_x_34) ;  /* 0x0000000000088947 */ /* 0x001fec0003800000 */
[----:B------:R-:W-:-:S07]  /*0400*/  MOV R8, 0x420 ;  /* 0x0000042000087802 */ /* 0x000fce0000000f00 */
[----:B------:R-:W-:Y:S05]  /*0410*/  CALL.REL.NOINC `($__internal_3_$__cuda_sm3x_div_rn_noftz_f32_slowpath) ;  /* 0x00000004001c7944 */ /* 0x000fea0003c00000 */
.L_x_34:
[----:B------:R-:W-:Y:S05]  /*0420*/  BSYNC.RECONVERGENT B0 ;  /* 0x0000000000007941 */ /* 0x000fea0003800200 */
.L_x_33:
[----:B------:R-:W0:Y:S01]  /*0430*/  LDC.64 R8, c[0x0][0x380] ;  /* 0x0000e000ff087b82 */ /* 0x000e220000000a00 */
[----:B------:R-:W1:Y:S07]  /*0440*/  LDCU UR6, c[0x0][0x3c4] ;  /* 0x00007880ff0677ac */ /* 0x000e6e0008000800 */
[----:B------:R-:W2:Y:S01]  /*0450*/  LDC.64 R10, c[0x0][0x3b0] ;  /* 0x0000ec00ff0a7b82 */ /* 0x000ea20000000a00 */
[----:B0-----:R-:W-:-:S06]  /*0460*/  IMAD.WIDE R8, R6, 0x4, R8 ;  /* 0x0000000406087825 */ /* 0x001fcc00078e0208 */
[----:B------:R-:W3:Y:S01]  /*0470*/  LDG.E.CONSTANT R9, desc[UR4][R8.64] ;  /* 0x0000000408097981 */ /* 0x000ee2000c1e9900 */
[----:B------:R-:W-:-:S04]  /*0480*/  IMAD.MOV R5, RZ, RZ, -R4 ;  /* 0x000000ffff057224 */ /* 0x000fc800078e0a04 */
[----:B-1----:R-:W-:Y:S02]  /*0490*/  IMAD R5, R5, UR6, R6 ;  /* 0x0000000605057c24 */ /* 0x002fe4000f8e0206 */
[----:B--2---:R-:W-:-:S03]  /*04a0*/  IMAD.WIDE R6, R6, 0x4, R10 ;  /* 0x0000000406067825 */ /* 0x004fc600078e020a */
[----:B------:R-:W-:Y:S01]  /*04b0*/  ISETP.NE.AND P0, PT, R5, RZ, PT ;  /* 0x000000ff0500720c */ /* 0x000fe20003f05270 */
[----:B---3--:R-:W-:-:S05]  /*04c0*/  FMUL R5, R9, R2 ;  /* 0x0000000209057220 */ /* 0x008fca0000400000 */
[----:B------:R0:W-:Y:S07]  /*04d0*/  STG.E desc[UR4][R6.64], R5 ;  /* 0x0000000506007986 */ /* 0x0001ee000c101904 */
[----:B------:R-:W-:Y:S05]  /*04e0*/  @P0 EXIT ;  /* 0x000000000000094d */ /* 0x000fea0003800000 */
[----:B------:R-:W1:Y:S01]  /*04f0*/  LDCU.64 UR6, c[0x0][0x388] ;  /* 0x00007100ff0677ac */ /* 0x000e620008000a00 */
[----:B------:R-:W2:Y:S01]  /*0500*/  LDC.64 R8, c[0x0][0x390] ;  /* 0x0000e400ff087b82 */ /* 0x000ea20000000a00 */
[----:B------:R-:W-:Y:S02]  /*0510*/  MOV R2, RZ ;  /* 0x000000ff00027202 */ /* 0x000fe40000000f00 */
[----:B-1----:R-:W-:-:S04]  /*0520*/  ISETP.NE.U32.AND P0, PT, RZ, UR6, PT ;  /* 0x00000006ff007c0c */ /* 0x002fc8000bf05070 */
[----:B------:R-:W-:Y:S01]  /*0530*/  ISETP.NE.AND.EX P0, PT, RZ, UR7, PT, P0 ;  /* 0x00000007ff007c0c */ /* 0x000fe2000bf05300 */
[----:B--2---:R-:W-:-:S06]  /*0540*/  IMAD.WIDE R8, R4, 0x4, R8 ;  /* 0x0000000404087825 */ /* 0x004fcc00078e0208 */
[----:B------:R-:W2:Y:S06]  /*0550*/  LDG.E.CONSTANT R9, desc[UR4][R8.64] ;  /* 0x0000000408097981 */ /* 0x000eac000c1e9900 */
[----:B0-----:R-:W0:Y:S02]  /*0560*/  @P0 LDC.64 R6, c[0x0][0x388] ;  /* 0x0000e200ff060b82 */ /* 0x001e240000000a00 */
[----:B0-----:R-:W-:-:S05]  /*0570*/  @P0 IMAD.WIDE R6, R4, 0x4, R6 ;  /* 0x0000000404060825 */ /* 0x001fca00078e0206 */
[----:B------:R-:W2:Y:S01]  /*0580*/  @P0 LDG.E.CONSTANT R2, desc[UR4][R6.64] ;  /* 0x0000000406020981 */ /* 0x000ea2000c1e9900 */
[----:B------:R-:W0:Y:S01]  /*0590*/  MUFU.RCP R10, R3 ;  /* 0x00000003000a7308 */ /* 0x000e220000001000 */
[----:B------:R-:W-:Y:S01]  /*05a0*/  BSSY.RECONVERGENT B0, `(.L_x_35) ;  /* 0x000000e000007945 */ /* 0x000fe20003800200 */
[----:B0-----:R-:W-:Y:S01]  /*05b0*/  FFMA R13, R10, -R3, 1 ;  /* 0x3f8000000a0d7423 */ /* 0x001fe20000000803 */
[----:B--2---:R-:W-:-:S04]  /*05c0*/  FADD R5, -R9, R2 ;  /* 0x0000000209057221 */ /* 0x004fc80000000100 */
[----:B------:R-:W-:-:S04]  /*05d0*/  FMUL R11, R0, R5 ;  /* 0x00000005000b7220 */ /* 0x000fc80000400000 */
[----:B------:R-:W0:Y:S01]  /*05e0*/  FCHK P0, R11, R3 ;  /* 0x000000030b007302 */ /* 0x000e220000000000 */
[----:B------:R-:W-:-:S04]  /*05f0*/  FFMA R0, R10, R13, R10 ;  /* 0x0000000d0a007223 */ /* 0x000fc8000000000a */
[----:B------:R-:W-:-:S04]  /*0600*/  FFMA R2, R0, R11, RZ ;  /* 0x0000000b00027223 */ /* 0x000fc800000000ff */
[----:B------:R-:W-:-:S04]  /*0610*/  FFMA R5, R2, -R3, R11 ;  /* 0x8000000302057223 */ /* 0x000fc8000000000b */
[----:B------:R-:W-:Y:S01]  /*0620*/  FFMA R0, R0, R5, R2 ;  /* 0x0000000500007223 */ /* 0x000fe20000000002 */
[----:B0-----:R-:W-:Y:S06]  /*0630*/  @!P0 BRA `(.L_x_36) ;  /* 0x0000000000108947 */ /* 0x001fec0003800000 */
[----:B------:R-:W-:Y:S01]  /*0640*/  IMAD.MOV.U32 R0, RZ, RZ, R11 ;  /* 0x000000ffff007224 */ /* 0x000fe200078e000b */
[----:B------:R-:W-:-:S07]  /*0650*/  MOV R8, 0x670 ;  /* 0x0000067000087802 */ /* 0x000fce0000000f00 */
[----:B------:R-:W-:Y:S05]  /*0660*/  CALL.REL.NOINC `($__internal_3_$__cuda_sm3x_div_rn_noftz_f32_slowpath) ;  /* 0x0000000000887944 */ /* 0x000fea0003c00000 */
[----:B------:R-:W-:-:S07]  /*0670*/  IMAD.MOV.U32 R0, RZ, RZ, R2 ;  /* 0x000000ffff007224 */ /* 0x000fce00078e0002 */
.L_x_36:
[----:B------:R-:W-:Y:S05]  /*0680*/  BSYNC.RECONVERGENT B0 ;  /* 0x0000000000007941 */ /* 0x000fea0003800200 */
.L_x_35:
[----:B------:R-:W0:Y:S08]  /*0690*/  LDC.64 R2, c[0x0][0x3a8] ;  /* 0x0000ea00ff027b82 */ /* 0x000e300000000a00 */
[----:B------:R-:W1:Y:S01]  /*06a0*/  LDC.64 R6, c[0x0][0x3b8] ;  /* 0x0000ee00ff067b82 */ /* 0x000e620000000a00 */
[----:B0-----:R-:W-:-:S06]  /*06b0*/  IMAD.WIDE R2, R4, 0x4, R2 ;  /* 0x0000000404027825 */ /* 0x001fcc00078e0202 */
[----:B------:R-:W2:Y:S01]  /*06c0*/  LDG.E.CONSTANT R3, desc[UR4][R2.64] ;  /* 0x0000000402037981 */ /* 0x000ea2000c1e9900 */
[----:B-1----:R-:W-:-:S04]  /*06d0*/  IMAD.WIDE R4, R4, 0x4, R6 ;  /* 0x0000000404047825 */ /* 0x002fc800078e0206 */
[----:B--2---:R-:W-:-:S05]  /*06e0*/  FADD R7, R3, R0 ;  /* 0x0000000003077221 */ /* 0x004fca0000000000 */
[----:B------:R-:W-:Y:S01]  /*06f0*/  STG.E desc[UR4][R4.64], R7 ;  /* 0x0000000704007986 */ /* 0x000fe2000c101904 */
[----:B------:R-:W-:Y:S05]  /*0700*/  EXIT ;  /* 0x000000000000794d */ /* 0x000fea0003800000 */
        .weak           $__internal_2_$__cuda_sm20_sqrt_rn_f32_slowpath
        .type           $__internal_2_$__cuda_sm20_sqrt_rn_f32_slowpath,@function
        .size           $__internal_2_$__cuda_sm20_sqrt_rn_f32_slowpath,($__internal_3_$__cuda_sm3x_div_rn_noftz_f32_slowpath - $__internal_2_$__cuda_sm20_sqrt_rn_f32_slowpath)
$__internal_2_$__cuda_sm20_sqrt_rn_f32_slowpath:
[----:B------:R-:W-:-:S13]  /*0710*/  LOP3.LUT P0, RZ, R8, 0x7fffffff, RZ, 0xc0, !PT ;  /* 0x7fffffff08ff7812 */ /* 0x000fda000780c0ff */
[----:B------:R-:W-:Y:S01]  /*0720*/  @!P0 MOV R2, R8 ;  /* 0x0000000800028202 */ /* 0x000fe20000000f00 */
[----:B------:R-:W-:Y:S06]  /*0730*/  @!P0 BRA `(.L_x_37) ;  /* 0x0000000000448947 */ /* 0x000fec0003800000 */
[----:B------:R-:W-:Y:S01]  /*0740*/  FSETP.GEU.FTZ.AND P0, PT, R8, RZ, PT ;  /* 0x000000ff0800720b */ /* 0x000fe20003f1e000 */
[----:B------:R-:W-:-:S12]  /*0750*/  IMAD.MOV.U32 R0, RZ, RZ, R8 ;  /* 0x000000ffff007224 */ /* 0x000fd800078e0008 */
[----:B------:R-:W-:Y:S01]  /*0760*/  @!P0 IMAD.MOV.U32 R2, RZ, RZ, 0x7fffffff ;  /* 0x7fffffffff028424 */ /* 0x000fe200078e00ff */
[----:B------:R-:W-:Y:S06]  /*0770*/  @!P0 BRA `(.L_x_37) ;  /* 0x0000000000348947 */ /* 0x000fec0003800000 */
[----:B------:R-:W-:-:S13]  /*0780*/  FSETP.GTU.FTZ.AND P0, PT, |R0|, +INF , PT ;  /* 0x7f8000000000780b */ /* 0x000fda0003f1c200 */
[----:B------:R-:W-:Y:S01]  /*0790*/  @P0 FADD.FTZ R2, R0, 1 ;  /* 0x3f80000000020421 */ /* 0x000fe20000010000 */
[----:B------:R-:W-:Y:S06]  /*07a0*/  @P0 BRA `(.L_x_37) ;  /* 0x0000000000280947 */ /* 0x000fec0003800000 */
[----:B------:R-:W-:-:S13]  /*07b0*/  FSETP.NEU.FTZ.AND P0, PT, |R0|, +INF , PT ;  /* 0x7f8000000000780b */ /* 0x000fda0003f1d200 */
[----:B------:R-:W-:-:S04]  /*07c0*/  @P0 FFMA R3, R0, 1.84467440737095516160e+19, RZ ;  /* 0x5f80000000030823 */ /* 0x000fc800000000ff */
[----:B------:R-:W0:Y:S02]  /*07d0*/  @P0 MUFU.RSQ R2, R3 ;  /* 0x0000000300020308 */ /* 0x000e240000001400 */
[----:B0-----:R-:W-:Y:S01]  /*07e0*/  @P0 FMUL.FTZ R8, R3, R2 ;  /* 0x0000000203080220 */ /* 0x001fe20000410000 */
[----:B------:R-:W-:Y:S01]  /*07f0*/  @P0 FMUL.FTZ R7, R2, 0.5 ;  /* 0x3f00000002070820 */ /* 0x000fe20000410000 */
[----:B------:R-:W-:Y:S02]  /*0800*/  @!P0 MOV R2, R0 ;  /* 0x0000000000028202 */ /* 0x000fe40000000f00 */
[----:B------:R-:W-:-:S04]  /*0810*/  @P0 FADD.FTZ R5, -R8, -RZ ;  /* 0x800000ff08050221 */ /* 0x000fc80000010100 */
[----:B------:R-:W-:-:S04]  /*0820*/  @P0 FFMA R5, R8, R5, R3 ;  /* 0x0000000508050223 */ /* 0x000fc80000000003 */
[----:B------:R-:W-:-:S04]  /*0830*/  @P0 FFMA R5, R5, R7, R8 ;  /* 0x0000000705050223 */ /* 0x000fc80000000008 */
[----:B------:R-:W-:-:S07]  /*0840*/  @P0 FMUL.FTZ R2, R5, 2.3283064365386962891e-10 ;  /* 0x2f80000005020820 */ /* 0x000fce0000410000 */
.L_x_37:
[----:B------:R-:W-:Y:S02]  /*0850*/  HFMA2 R3, -RZ, RZ, 0, 0 ;  /* 0x00000000ff037431 */ /* 0x000fe400000001ff */
[----:B------:R-:W-:Y:S02]  /*0860*/  IMAD.MOV.U32 R0, RZ, RZ, R2 ;  /* 0x000000ffff007224 */ /* 0x000fe400078e0002 */
[----:B------:R-:W-:-:S04]  /*0870*/  IMAD.MOV.U32 R2, RZ, RZ, R9 ;  /* 0x000000ffff027224 */ /* 0x000fc800078e0009 */
[----:B------:R-:W-:Y:S05]  /*0880*/  RET.REL.NODEC R2 `(_Z14bn_fold_kernelPKfS0_S0_S0_S0_S0_PfS1_iif) ;  /* 0xfffffff402dc7950 */ /* 0x000fea0003c3ffff */
        .weak           $__internal_3_$__cuda_sm3x_div_rn_noftz_f32_slowpath
        .type           $__internal_3_$__cuda_sm3x_div_rn_noftz_f32_slowpath,@function
        .size           $__internal_3_$__cuda_sm3x_div_rn_noftz_f32_slowpath,(.L_x_125 - $__internal_3_$__cuda_sm3x_div_rn_noftz_f32_slowpath)
$__internal_3_$__cuda_sm3x_div_rn_noftz_f32_slowpath:
[--C-:B------:R-:W-:Y:S01]  /*0890*/  SHF.R.U32.HI R5, RZ, 0x17, R3.reuse ;  /* 0x00000017ff057819 */ /* 0x100fe20000011603 */
[----:B------:R-:W-:Y:S01]  /*08a0*/  BSSY.RECONVERGENT B1, `(.L_x_38) ;  /* 0x0000064000017945 */ /* 0x000fe20003800200 */
[----:B------:R-:W-:Y:S02]  /*08b0*/  SHF.R.U32.HI R2, RZ, 0x17, R0 ;  /* 0x00000017ff027819 */ /* 0x000fe40000011600 */
[----:B------:R-:W-:Y:S01]  /*08c0*/  LOP3.LUT R14, R5, 0xff, RZ, 0xc0, !PT ;  /* 0x000000ff050e7812 */ /* 0x000fe200078ec0ff */
[----:B------:R-:W-:Y:S01]  /*08d0*/  IMAD.MOV.U32 R5, RZ, RZ, R3 ;  /* 0x000000ffff057224 */ /* 0x000fe200078e0003 */
[----:B------:R-:W-:Y:S02]  /*08e0*/  LOP3.LUT R12, R2, 0xff, RZ, 0xc0, !PT ;  /* 0x000000ff020c7812 */ /* 0x000fe400078ec0ff */
[----:B------:R-:W-:Y:S01]  /*08f0*/  MOV R2, R0 ;  /* 0x0000000000027202 */ /* 0x000fe20000000f00 */
        /* <DEDUP_REMOVED lines=24> */
[----:B------:R-:W-:Y:S01]  /*0a80*/  @P0 MOV R7, RZ ;  /* 0x000000ff00070202 */ /* 0x000fe20000000f00 */
[----:B------:R-:W-:Y:S02]  /*0a90*/  @!P0 IMAD.MOV.U32 R7, RZ, RZ, -0x40 ;  /* 0xffffffc0ff078424 */ /* 0x000fe400078e00ff */
[----:B------:R-:W-:Y:S01]  /*0aa0*/  @!P0 FFMA R2, R0, 1.84467440737095516160e+19, RZ ;  /* 0x5f80000000028823 */ /* 0x000fe200000000ff */
[----:B------:R-:W-:Y:S02]  /*0ab0*/  @!P1 FFMA R5, R3, 1.84467440737095516160e+19, RZ ;  /* 0x5f80000003059823 */ /* 0x000fe400000000ff */
[----:B------:R-:W-:-:S07]  /*0ac0*/  @!P1 IADD3 R7, PT, PT, R7, 0x40, RZ ;  /* 0x0000004007079810 */ /* 0x000fce0007ffe0ff */
.L_x_39:
[----:B------:R-:W-:Y:S01]  /*0ad0*/  LEA R10, R14, 0xc0800000, 0x17 ;  /* 0xc08000000e0a7811 */ /* 0x000fe200078eb8ff */
[----:B------:R-:W-:Y:S04]  /*0ae0*/  BSSY.RECONVERGENT B2, `(.L_x_44) ;  /* 0x0000036000027945 */ /* 0x000fe80003800200 */
[----:B------:R-:W-:Y:S01]  /*0af0*/  IMAD.IADD R10, R5, 0x1, -R10 ;  /* 0x00000001050a7824 */ /* 0x000fe200078e0a0a */
[----:B------:R-:W-:-:S03]  /*0b00*/  IADD3 R5, PT, PT, R12, -0x7f, RZ ;  /* 0xffffff810c057810 */ /* 0x000fc60007ffe0ff */
[----:B------:R0:W1:Y:S01]  /*0b10*/  MUFU.RCP R9, R10 ;  /* 0x0000000a00097308 */ /* 0x0000620000001000 */
[----:B------:R-:W-:Y:S01]  /*0b20*/  FADD.FTZ R11, -R10, -RZ ;  /* 0x800000ff0a0b7221 */ /* 0x000fe20000010100 */
[C---:B------:R-:W-:Y:S01]  /*0b30*/  IMAD R2, R5.reuse, -0x800000, R2 ;  /* 0xff80000005027824 */ /* 0x040fe200078e0202 */
[----:B0-----:R-:W-:-:S05]  /*0b40*/  IADD3 R10, PT, PT, R5, 0x7f, -R14 ;  /* 0x0000007f050a7810 */ /* 0x001fca0007ffe80e */
[----:B------:R-:W-:Y:S02]  /*0b50*/  IMAD.IADD R10, R10, 0x1, R7 ;  /* 0x000000010a0a7824 */ /* 0x000fe400078e0207 */
[----:B-1----:R-:W-:-:S04]  /*0b60*/  FFMA R12, R9, R11, 1 ;  /* 0x3f800000090c7423 */ /* 0x002fc8000000000b */
[----:B------:R-:W-:-:S04]  /*0b70*/  FFMA R16, R9, R12, R9 ;  /* 0x0000000c09107223 */ /* 0x000fc80000000009 */
[----:B------:R-:W-:-:S04]  /*0b80*/  FFMA R9, R2, R16, RZ ;  /* 0x0000001002097223 */ /* 0x000fc800000000ff */
[----:B------:R-:W-:-:S04]  /*0b90*/  FFMA R12, R11, R9, R2 ;  /* 0x000000090b0c7223 */ /* 0x000fc80000000002 */
[----:B------:R-:W-:-:S04]  /*0ba0*/  FFMA R9, R16, R12, R9 ;  /* 0x0000000c10097223 */ /* 0x000fc80000000009 */
[----:B------:R-:W-:-:S04]  /*0bb0*/  FFMA R12, R11, R9, R2 ;  /* 0x000000090b0c7223 */ /* 0x000fc80000000002 */
[----:B------:R-:W-:-:S05]  /*0bc0*/  FFMA R2, R16, R12, R9 ;  /* 0x0000000c10027223 */ /* 0x000fca0000000009 */
[----:B------:R-:W-:-:S04]  /*0bd0*/  SHF.R.U32.HI R5, RZ, 0x17, R2 ;  /* 0x00000017ff057819 */ /* 0x000fc80000011602 */
[----:B------:R-:W-:-:S04]  /*0be0*/  LOP3.LUT R5, R5, 0xff, RZ, 0xc0, !PT ;  /* 0x000000ff05057812 */ /* 0x000fc800078ec0ff */
[----:B------:R-:W-:-:S05]  /*0bf0*/  IADD3 R11, PT, PT, R5, R10, RZ ;  /* 0x0000000a050b7210 */ /* 0x000fca0007ffe0ff */
        /* <DEDUP_REMOVED lines=16> */
[----:B------:R-:W-:Y:S01]  /*0d00*/  IADD3 R12, PT, PT, R11, 0x20, RZ ;  /* 0x000000200b0c7810 */ /* 0x000fe20007ffe0ff */
        /* <DEDUP_REMOVED lines=11> */
[----:B------:R-:W-:-:S04]  /*0dc0*/  LOP3.LUT R5, R5, R10, RZ, 0xc0, !PT ;  /* 0x0000000a05057212 */ /* 0x000fc800078ec0ff */
[----:B------:R-:W-:-:S04]  /*0dd0*/  IADD3 R5, PT, PT, R12, R5, RZ ;  /* 0x000000050c057210 */ /* 0x000fc80007ffe0ff */
[----:B------:R-:W-:Y:S01]  /*0de0*/  LOP3.LUT R2, R5, R2, RZ, 0xfc, !PT ;  /* 0x0000000205027212 */ /* 0x000fe200078efcff */
[----:B------:R-:W-:Y:S06]  /*0df0*/  BRA `(.L_x_47) ;  /* 0x0000000000107947 */ /* 0x000fec0003800000 */
.L_x_46:
[----:B------:R-:W-:-:S04]  /*0e00*/  LOP3.LUT R2, R2, 0x80000000, RZ, 0xc0, !PT ;  /* 0x8000000002027812 */ /* 0x000fc800078ec0ff */
[----:B------:R-:W-:Y:S01]  /*0e10*/  LOP3.LUT R2, R2, 0x7f800000, RZ, 0xfc, !PT ;  /* 0x7f80000002027812 */ /* 0x000fe200078efcff */
[----:B------:R-:W-:Y:S06]  /*0e20*/  BRA `(.L_x_47) ;  /* 0x0000000000047947 */ /* 0x000fec0003800000 */
.L_x_45:
[----:B------:R-:W-:-:S07]  /*0e30*/  IMAD R2, R10, 0x800000, R2 ;  /* 0x008000000a027824 */ /* 0x000fce00078e0202 */
.L_x_47:
[----:B------:R-:W-:Y:S05]  /*0e40*/  BSYNC.RECONVERGENT B2 ;  /* 0x0000000000027941 */ /* 0x000fea0003800200 */
.L_x_44:
[----:B------:R-:W-:Y:S05]  /*0e50*/  BRA `(.L_x_48) ;  /* 0x0000000000207947 */ /* 0x000fea0003800000 */
.L_x_43:
[----:B------:R-:W-:-:S04]  /*0e60*/  LOP3.LUT R2, R5, 0x80000000, R2, 0x48, !PT ;  /* 0x8000000005027812 */ /* 0x000fc800078e4802 */
[----:B------:R-:W-:Y:S01]  /*0e70*/  LOP3.LUT R2, R2, 0x7f800000, RZ, 0xfc, !PT ;  /* 0x7f80000002027812 */ /* 0x000fe200078efcff */
[----:B------:R-:W-:Y:S06]  /*0e80*/  BRA `(.L_x_48) ;  /* 0x0000000000147947 */ /* 0x000fec0003800000 */
.L_x_42:
[----:B------:R-:W-:Y:S01]  /*0e90*/  LOP3.LUT R2, R5, 0x80000000, R2, 0x48, !PT ;  /* 0x8000000005027812 */ /* 0x000fe200078e4802 */
[----:B------:R-:W-:Y:S06]  /*0ea0*/  BRA `(.L_x_48) ;  /* 0x00000000000c7947 */ /* 0x000fec0003800000 */
.L_x_41:
[----:B------:R-:W0:Y:S01]  /*0eb0*/  MUFU.RSQ R2, -QNAN ;  /* 0xffc0000000027908 */ /* 0x000e220000001400 */
[----:B------:R-:W-:Y:S05]  /*0ec0*/  BRA `(.L_x_48) ;  /* 0x0000000000047947 */ /* 0x000fea0003800000 */
.L_x_40:
[----:B------:R-:W-:-:S07]  /*0ed0*/  FADD.FTZ R2, R0, R3 ;  /* 0x0000000300027221 */ /* 0x000fce0000010000 */
.L_x_48:
[----:B------:R-:W-:Y:S05]  /*0ee0*/  BSYNC.RECONVERGENT B1 ;  /* 0x0000000000017941 */ /* 0x000fea0003800200 */
.L_x_38:
[----:B------:R-:W-:-:S04]  /*0ef0*/  HFMA2 R9, -RZ, RZ, 0, 0 ;  /* 0x00000000ff097431 */ /* 0x000fc800000001ff */
[----:B0-----:R-:W-:Y:S05]  /*0f00*/  RET.REL.NODEC R8 `(_Z14bn_fold_kernelPKfS0_S0_S0_S0_S0_PfS1_iif) ;  /* 0xfffffff0083c7950 */ /* 0x001fea0003c3ffff */
.L_x_49:
        /* <DEDUP_REMOVED lines=15> */
.L_x_125:


//--------------------- .text._Z32minmax_per_channel_reduce_kernelPKfPfS1_ii --------------------------
	.section	.text._Z32minmax_per_channel_reduce_kernelPKfPfS1_ii,"ax",@progbits
	.align	128
        .global         _Z32minmax_per_channel_reduce_kernelPKfPfS1_ii
        .type           _Z32minmax_per_channel_reduce_kernelPKfPfS1_ii,@function
        .size           _Z32minmax_per_channel_reduce_kernelPKfPfS1_ii,(.L_x_133 - _Z32minmax_per_channel_reduce_kernelPKfPfS1_ii)
        .other          _Z32minmax_per_channel_reduce_kernelPKfPfS1_ii,@"STO_CUDA_ENTRY STV_DEFAULT"
_Z32minmax_per_channel_reduce_kernelPKfPfS1_ii:
.text._Z32minmax_per_channel_reduce_kernelPKfPfS1_ii:
[----:B------:R-:W-:Y:S01]  /*0000*/  LDC R1, c[0x0][0x37c] ;  /* 0x0000df00ff017b82 */ /* 0x000fe20000000800 */
[----:B------:R-:W0:Y:S01]  /*0010*/  S2R R0, SR_CTAID.X ;  /* 0x0000000000007919 */ /* 0x000e220000002500 */
[----:B------:R-:W0:Y:S02]  /*0020*/  LDCU UR4, c[0x0][0x398] ;  /* 0x00007300ff0477ac */ /* 0x000e240008000800 */
[----:B0-----:R-:W-:-:S13]  /*0030*/  ISETP.GE.AND P0, PT, R0, UR4, PT ;  /* 0x0000000400007c0c */ /* 0x001fda000bf06270 */
[----:B------:R-:W-:Y:S05]  /*0040*/  @P0 EXIT ;  /* 0x000000000000094d */ /* 0x000fea0003800000 */
[----:B------:R-:W0:Y:S01]  /*0050*/  S2R R9, SR_TID.X ;  /* 0x0000000000097919 */ /* 0x000e220000002100 */
[----:B------:R-:W0:Y:S01]  /*0060*/  LDCU UR4, c[0x0][0x39c] ;  /* 0x00007380ff0477ac */ /* 0x000e220008000800 */
[----:B------:R-:W-:Y:S01]  /*0070*/  BSSY.RECONVERGENT B0, `(.L_x_50) ;  /* 0x0000017000007945 */ /* 0x000fe20003800200 */
[----:B------:R-:W-:Y:S01]  /*0080*/  IMAD.MOV.U32 R4, RZ, RZ, -0x800001 ;  /* 0xff7fffffff047424 */ /* 0x000fe200078e00ff */
[----:B------:R-:W1:Y:S01]  /*0090*/  LDCU.64 UR8, c[0x0][0x358] ;  /* 0x00006b00ff0877ac */ /* 0x000e620008000a00 */
[----:B------:R-:W-:Y:S01]  /*00a0*/  IMAD.MOV.U32 R5, RZ, RZ, 0x7f7fffff ;  /* 0x7f7fffffff057424 */ /* 0x000fe200078e00ff */
[----:B------:R-:W2:Y:S01]  /*00b0*/  LDCU.64 UR6, c[0x0][0x380] ;  /* 0x00007000ff0677ac */ /* 0x000ea20008000a00 */
[----:B0-----:R-:W-:-:S13]  /*00c0*/  ISETP.GE.AND P0, PT, R9, UR4, PT ;  /* 0x0000000409007c0c */ /* 0x001fda000bf06270 */
[----:B-12---:R-:W-:Y:S05]  /*00d0*/  @P0 BRA `(.L_x_51) ;  /* 0x0000000000400947 */ /* 0x006fea0003800000 */
[----:B------:R-:W0:Y:S01]  /*00e0*/  LDC R8, c[0x0][0x360] ;  /* 0x0000d800ff087b82 */ /* 0x000e220000000800 */
[----:B------:R-:W-:Y:S02]  /*00f0*/  IMAD R6, R0, UR4, RZ ;  /* 0x0000000400067c24 */ /* 0x000fe4000f8e02ff */
[----:B------:R-:W-:Y:S02]  /*0100*/  IMAD.MOV.U32 R5, RZ, RZ, 0x7f7fffff ;  /* 0x7f7fffffff057424 */ /* 0x000fe400078e00ff */
[----:B------:R-:W-:Y:S02]  /*0110*/  IMAD.MOV.U32 R4, RZ, RZ, -0x800001 ;  /* 0xff7fffffff047424 */ /* 0x000fe400078e00ff */
[----:B------:R-:W-:-:S07]  /*0120*/  IMAD.MOV.U32 R7, RZ, RZ, R9 ;  /* 0x000000ffff077224 */ /* 0x000fce00078e0009 */
.L_x_52:
[----:B------:R-:W-:Y:S02]  /*0130*/  SHF.R.S32.HI R3, RZ, 0x1f, R7 ;  /* 0x0000001fff037819 */ /* 0x000fe40000011407 */
[----:B------:R-:W-:-:S04]  /*0140*/  IADD3 R10, P0, PT, R6, R7, RZ ;  /* 0x00000007060a7210 */ /* 0x000fc80007f1e0ff */
[----:B------:R-:W-:Y:S02]  /*0150*/  LEA.HI.X.SX32 R3, R6, R3, 0x1, P0 ;  /* 0x0000000306037211 */ /* 0x000fe400000f0eff */
[----:B------:R-:W-:-:S04]  /*0160*/  LEA R2, P0, R10, UR6, 0x2 ;  /* 0x000000060a027c11 */ /* 0x000fc8000f8010ff */
[----:B------:R-:W-:-:S05]  /*0170*/  LEA.HI.X R3, R10, UR7, R3, 0x2, P0 ;  /* 0x000000070a037c11 */ /* 0x000fca00080f1403 */
[----:B------:R-:W2:Y:S01]  /*0180*/  LDG.E.CONSTANT R2, desc[UR8][R2.64] ;  /* 0x0000000802027981 */ /* 0x000ea2000c1e9900 */
[----:B0-----:R-:W-:-:S05]  /*0190*/  IMAD.IADD R7, R8, 0x1, R7 ;  /* 0x0000000108077824 */ /* 0x001fca00078e0207 */
[----:B------:R-:W-:Y:S02]  /*01a0*/  ISETP.GE.AND P0, PT, R7, UR4, PT ;  /* 0x0000000407007c0c */ /* 0x000fe4000bf06270 */
[C---:B--2---:R-:W-:Y:S02]  /*01b0*/  FMNMX R5, R2.reuse, R5, PT ;  /* 0x0000000502057209 */ /* 0x044fe40003800000 */
[----:B------:R-:W-:-:S09]  /*01c0*/  FMNMX R4, R2, R4, !PT ;  /* 0x0000000402047209 */ /* 0x000fd20007800000 */
[----:B------:R-:W-:Y:S05]  /*01d0*/  @!P0 BRA `(.L_x_52) ;  /* 0xfffffffc00d48947 */ /* 0x000fea000383ffff */
.L_x_51:
[----:B------:R-:W-:Y:S05]  /*01e0*/  BSYNC.RECONVERGENT B0 ;  /* 0x0000000000007941 */ /* 0x000fea0003800200 */
.L_x_50:
[----:B------:R-:W0:Y:S01]  /*01f0*/  S2UR UR6, SR_CgaCtaId ;  /* 0x00000000000679c3 */ /* 0x000e220000008800 */
[----:B------:R-:W-:Y:S02]  /*0200*/  UMOV UR4, 0x400 ;  /* 0x0000040000047882 */ /* 0x000fe40000000000 */
[----:B------:R-:W-:Y:S02]  /*0210*/  UIADD3 UR5, UPT, UPT, UR4, 0x400, URZ ;  /* 0x0000040004057890 */ /* 0x000fe4000fffe0ff */
[----:B0-----:R-:W-:Y:S02]  /*0220*/  ULEA UR4, UR6, UR4, 0x18 ;  /* 0x0000000406047291 */ /* 0x001fe4000f8ec0ff */
[----:B------:R-:W-:-:S04]  /*0230*/  ULEA UR5, UR6, UR5, 0x18 ;  /* 0x0000000506057291 */ /* 0x000fc8000f8ec0ff */
[C---:B------:R-:W-:Y:S02]  /*0240*/  LEA R2, R9.reuse, UR4, 0x2 ;  /* 0x0000000409027c11 */ /* 0x040fe4000f8e10ff */
[----:B------:R-:W-:-:S03]  /*0250*/  LEA R3, R9, UR5, 0x2 ;  /* 0x0000000509037c11 */ /* 0x000fc6000f8e10ff */
[----:B------:R-:W0:Y:S01]  /*0260*/  LDCU UR4, c[0x0][0x360] ;  /* 0x00006c00ff0477ac */ /* 0x000e220008000800 */
[----:B------:R1:W-:Y:S04]  /*0270*/  STS [R2], R5 ;  /* 0x0000000502007388 */ /* 0x0003e80000000800 */
[----:B------:R1:W-:Y:S01]  /*0280*/  STS [R3], R4 ;  /* 0x0000000403007388 */ /* 0x0003e20000000800 */
[----:B0-----:R-:W-:Y:S01]  /*0290*/  UISETP.GE.U32.AND UP0, UPT, UR4, 0x2, UPT ;  /* 0x000000020400788c */ /* 0x001fe2000bf06070 */
[----:B------:R-:W-:Y:S08]  /*02a0*/  BAR.SYNC.DEFER_BLOCKING 0x0 ;  /* 0x0000000000007b1d */ /* 0x000ff00000010000 */
[----:B-1----:R-:W-:Y:S05]  /*02b0*/  BRA.U !UP0, `(.L_x_53) ;  /* 0x0000000108507547 */ /* 0x002fea000b800000 */
[----:B------:R-:W-:-:S07]  /*02c0*/  IMAD.U32 R4, RZ, RZ, UR4 ;  /* 0x00000004ff047e24 */ /* 0x000fce000f8e00ff */
.L_x_56:
[----:B------:R-:W-:Y:S01]  /*02d0*/  SHF.R.U32.HI R12, RZ, 0x1, R4 ;  /* 0x00000001ff0c7819 */ /* 0x000fe20000011604 */
[----:B------:R-:W-:Y:S03]  /*02e0*/  BSSY.RECONVERGENT B0, `(.L_x_54) ;  /* 0x000000d000007945 */ /* 0x000fe60003800200 */
[----:B------:R-:W-:-:S13]  /*02f0*/  ISETP.GE.U32.AND P0, PT, R9, R12, PT ;  /* 0x0000000c0900720c */ /* 0x000fda0003f06070 */
[----:B0-----:R-:W-:Y:S05]  /*0300*/  @P0 BRA `(.L_x_55) ;  /* 0x0000000000280947 */ /* 0x001fea0003800000 */
[C---:B------:R-:W-:Y:S01]  /*0310*/  IMAD R6, R12.reuse, 0x4, R2 ;  /* 0x000000040c067824 */ /* 0x040fe200078e0202 */
[----:B------:R-:W-:Y:S01]  /*0320*/  LDS R5, [R2] ;  /* 0x0000000002057984 */ /* 0x000fe20000000800 */
[----:B------:R-:W-:-:S04]  /*0330*/  IMAD R8, R12, 0x4, R3 ;  /* 0x000000040c087824 */ /* 0x000fc800078e0203 */
[----:B------:R-:W0:Y:S02]  /*0340*/  LDS R6, [R6] ;  /* 0x0000000006067984 */ /* 0x000e240000000800 */
[----:B0-----:R-:W-:-:S05]  /*0350*/  FMNMX R5, R5, R6, PT ;  /* 0x0000000605057209 */ /* 0x001fca0003800000 */
[----:B------:R-:W-:Y:S04]  /*0360*/  STS [R2], R5 ;  /* 0x0000000502007388 */ /* 0x000fe80000000800 */
[----:B------:R-:W-:Y:S04]  /*0370*/  LDS R8, [R8] ;  /* 0x0000000008087984 */ /* 0x000fe80000000800 */
[----:B------:R-:W0:Y:S02]  /*0380*/  LDS R7, [R3] ;  /* 0x0000000003077984 */ /* 0x000e240000000800 */
[----:B0-----:R-:W-:-:S05]  /*0390*/  FMNMX R10, R7, R8, !PT ;  /* 0x00000008070a7209 */ /* 0x001fca0007800000 */
[----:B------:R0:W-:Y:S02]  /*03a0*/  STS [R3], R10 ;  /* 0x0000000a03007388 */ /* 0x0001e40000000800 */
.L_x_55:
[----:B------:R-:W-:Y:S05]  /*03b0*/  BSYNC.RECONVERGENT B0 ;  /* 0x0000000000007941 */ /* 0x000fea0003800200 */
.L_x_54:
[----:B------:R-:W-:Y:S01]  /*03c0*/  BAR.SYNC.DEFER_BLOCKING 0x0 ;  /* 0x0000000000007b1d */ /* 0x000fe20000010000 */
[----:B------:R-:W-:Y:S01]  /*03d0*/  ISETP.GT.U32.AND P0, PT, R4, 0x3, PT ;  /* 0x000000030400780c */ /* 0x000fe20003f04070 */
[----:B------:R-:W-:-:S12]  /*03e0*/  IMAD.MOV.U32 R4, RZ, RZ, R12 ;  /* 0x000000ffff047224 */ /* 0x000fd800078e000c */
[----:B------:R-:W-:Y:S05]  /*03f0*/  @P0 BRA `(.L_x_56) ;  /* 0xfffffffc00b40947 */ /* 0x000fea000383ffff */
.L_x_53:
[----:B------:R-:W-:-:S13]  /*0400*/  ISETP.NE.AND P0, PT, R9, RZ, PT ;  /* 0x000000ff0900720c */ /* 0x000fda0003f05270 */
[----:B------:R-:W-:Y:S05]  /*0410*/  @P0 EXIT ;  /* 0x000000000000094d */ /* 0x000fea0003800000 */
[----:B------:R-:W1:Y:S01]  /*0420*/  S2UR UR5, SR_CgaCtaId ;  /* 0x00000000000579c3 */ /* 0x000e620000008800 */
[----:B------:R-:W-:-:S07]  /*0430*/  UMOV UR4, 0x400 ;  /* 0x0000040000047882 */ /* 0x000fce0000000000 */
[----:B0-----:R-:W0:Y:S08]  /*0440*/  LDC.64 R2, c[0x0][0x388] ;  /* 0x0000e200ff027b82 */ /* 0x001e300000000a00 */
[----:B------:R-:W2:Y:S01]  /*0450*/  LDC.64 R4, c[0x0][0x390] ;  /* 0x0000e400ff047b82 */ /* 0x000ea20000000a00 */
[----:B-1----:R-:W-:Y:S01]  /*0460*/  ULEA UR4, UR5, UR4, 0x18 ;  /* 0x0000000405047291 */ /* 0x002fe2000f8ec0ff */
[----:B0-----:R-:W-:-:S08]  /*0470*/  IMAD.WIDE.U32 R2, R0, 0x4, R2 ;  /* 0x0000000400027825 */ /* 0x001fd000078e0002 */
[----:B------:R-:W0:Y:S04]  /*0480*/  LDS R7, [UR4] ;  /* 0x00000004ff077984 */ /* 0x000e280008000800 */
[----:B------:R-:W1:Y:S01]  /*0490*/  LDS R9, [UR4+0x400] ;  /* 0x00040004ff097984 */ /* 0x000e620008000800 */
[----:B--2---:R-:W-:-:S03]  /*04a0*/  IMAD.WIDE.U32 R4, R0, 0x4, R4 ;  /* 0x0000000400047825 */ /* 0x004fc600078e0004 */
[----:B0-----:R-:W-:Y:S04]  /*04b0*/  STG.E desc[UR8][R2.64], R7 ;  /* 0x0000000702007986 */ /* 0x001fe8000c101908 */
[----:B-1----:R-:W-:Y:S01]  /*04c0*/  STG.E desc[UR8][R4.64], R9 ;  /* 0x0000000904007986 */ /* 0x002fe2000c101908 */
[----:B------:R-:W-:Y:S05]  /*04d0*/  EXIT ;  /* 0x000000000000794d */ /* 0x000fea0003800000 */
.L_x_57:
        /* <DEDUP_REMOVED lines=10> */
.L_x_133:


//--------------------- .text._Z20minmax_reduce_kernelPKfPfS1_i --------------------------
	.section	.text._Z20minmax_reduce_kernelPKfPfS1_i,"ax",@progbits
	.align	128
        .global         _Z20minmax_reduce_kernelPKfPfS1_i
        .type           _Z20minmax_reduce_kernelPKfPfS1_i,@function
        .size           _Z20minmax_reduce_kernelPKfPfS1_i,(.L_x_134 - _Z20minmax_reduce_kernelPKfPfS1_i)
        .other          _Z20minmax_reduce_kernelPKfPfS1_i,@"STO_CUDA_ENTRY STV_DEFAULT"
_Z20minmax_reduce_kernelPKfPfS1_i:
.text._Z20minmax_reduce_kernelPKfPfS1_i:
[----:B------:R-:W-:Y:S01]  /*0000*/  LDC R1, c[0x0][0x37c] ;  /* 0x0000df00ff017b82 */ /* 0x000fe20000000800 */
[----:B------:R-:W0:Y:S07]  /*0010*/  S2R R9, SR_TID.X ;  /* 0x0000000000097919 */ /* 0x000e2e0000002100 */
[----:B------:R-:W0:Y:S01]  /*0020*/  S2UR UR4, SR_CTAID.X ;  /* 0x00000000000479c3 */ /* 0x000e220000002500 */
[----:B------:R-:W1:Y:S01]  /*0030*/  LDCU UR5, c[0x0][0x398] ;  /* 0x00007300ff0577ac */ /* 0x000e620008000800 */
[----:B------:R-:W-:Y:S01]  /*0040*/  BSSY.RECONVERGENT B0, `(.L_x_58) ;  /* 0x0000014000007945 */ /* 0x000fe20003800200 */
[----:B------:R-:W-:Y:S01]  /*0050*/  IMAD.MOV.U32 R7, RZ, RZ, -0x800001 ;  /* 0xff7fffffff077424 */ /* 0x000fe200078e00ff */
[----:B------:R-:W2:Y:S01]  /*0060*/  LDCU.64 UR8, c[0x0][0x358] ;  /* 0x00006b00ff0877ac */ /* 0x000ea20008000a00 */
[----:B------:R-:W-:-:S03]  /*0070*/  IMAD.MOV.U32 R8, RZ, RZ, 0x7f7fffff ;  /* 0x7f7fffffff087424 */ /* 0x000fc600078e00ff */
[----:B------:R-:W0:Y:S02]  /*0080*/  LDC R6, c[0x0][0x360] ;  /* 0x0000d800ff067b82 */ /* 0x000e240000000800 */
[----:B0-----:R-:W-:-:S05]  /*0090*/  IMAD R0, R6, UR4, R9 ;  /* 0x0000000406007c24 */ /* 0x001fca000f8e0209 */
[----:B-1----:R-:W-:-:S13]  /*00a0*/  ISETP.GE.AND P0, PT, R0, UR5, PT ;  /* 0x0000000500007c0c */ /* 0x002fda000bf06270 */
[----:B--2---:R-:W-:Y:S05]  /*00b0*/  @P0 BRA `(.L_x_59) ;  /* 0x0000000000300947 */ /* 0x004fea0003800000 */
[----:B------:R-:W0:Y:S01]  /*00c0*/  LDC.64 R4, c[0x0][0x380] ;  /* 0x0000e000ff047b82 */ /* 0x000e220000000a00 */
[----:B------:R-:W1:Y:S01]  /*00d0*/  LDCU UR4, c[0x0][0x370] ;  /* 0x00006e00ff0477ac */ /* 0x000e620008000800 */
[----:B------:R-:W-:Y:S02]  /*00e0*/  IMAD.MOV.U32 R8, RZ, RZ, 0x7f7fffff ;  /* 0x7f7fffffff087424 */ /* 0x000fe400078e00ff */
[----:B------:R-:W-:Y:S02]  /*00f0*/  IMAD.MOV.U32 R7, RZ, RZ, -0x800001 ;  /* 0xff7fffffff077424 */ /* 0x000fe400078e00ff */
[----:B-1----:R-:W-:-:S07]  /*0100*/  IMAD R11, R6, UR4, RZ ;  /* 0x00000004060b7c24 */ /* 0x002fce000f8e02ff */
.L_x_60:
[----:B0-----:R-:W-:-:S06]  /*0110*/  IMAD.WIDE R2, R0, 0x4, R4 ;  /* 0x0000000400027825 */ /* 0x001fcc00078e0204 */
[----:B------:R-:W2:Y:S01]  /*0120*/  LDG.E.CONSTANT R2, desc[UR8][R2.64] ;  /* 0x0000000802027981 */ /* 0x000ea2000c1e9900 */
[----:B------:R-:W-:-:S05]  /*0130*/  IMAD.IADD R0, R11, 0x1, R0 ;  /* 0x000000010b007824 */ /* 0x000fca00078e0200 */
[----:B------:R-:W-:Y:S02]  /*0140*/  ISETP.GE.AND P0, PT, R0, UR5, PT ;  /* 0x0000000500007c0c */ /* 0x000fe4000bf06270 */
[C---:B--2---:R-:W-:Y:S02]  /*0150*/  FMNMX R8, R2.reuse, R8, PT ;  /* 0x0000000802087209 */ /* 0x044fe40003800000 */
[----:B------:R-:W-:-:S09]  /*0160*/  FMNMX R7, R2, R7, !PT ;  /* 0x0000000702077209 */ /* 0x000fd20007800000 */
[----:B------:R-:W-:Y:S05]  /*0170*/  @!P0 BRA `(.L_x_60) ;  /* 0xfffffffc00e48947 */ /* 0x000fea000383ffff */
.L_x_59:
[----:B------:R-:W-:Y:S05]  /*0180*/  BSYNC.RECONVERGENT B0 ;  /* 0x0000000000007941 */ /* 0x000fea0003800200 */
.L_x_58:
[----:B------:R-:W0:Y:S01]  /*0190*/  S2UR UR6, SR_CgaCtaId ;  /* 0x00000000000679c3 */ /* 0x000e220000008800 */
[----:B------:R-:W-:Y:S01]  /*01a0*/  UMOV UR4, 0x400 ;  /* 0x0000040000047882 */ /* 0x000fe20000000000 */
[----:B------:R-:W-:Y:S01]  /*01b0*/  ISETP.GE.U32.AND P0, PT, R6, 0x2, PT ;  /* 0x000000020600780c */ /* 0x000fe20003f06070 */
[----:B------:R-:W-:Y:S02]  /*01c0*/  UIADD3 UR5, UPT, UPT, UR4, 0x400, URZ ;  /* 0x0000040004057890 */ /* 0x000fe4000fffe0ff */
[----:B0-----:R-:W-:Y:S02]  /*01d0*/  ULEA UR4, UR6, UR4, 0x18 ;  /* 0x0000000406047291 */ /* 0x001fe4000f8ec0ff */
[----:B------:R-:W-:-:S04]  /*01e0*/  ULEA UR5, UR6, UR5, 0x18 ;  /* 0x0000000506057291 */ /* 0x000fc8000f8ec0ff */
[C---:B------:R-:W-:Y:S02]  /*01f0*/  LEA R3, R9.reuse, UR4, 0x2 ;  /* 0x0000000409037c11 */ /* 0x040fe4000f8e10ff */
[----:B------:R-:W-:-:S03]  /*0200*/  LEA R0, R9, UR5, 0x2 ;  /* 0x0000000509007c11 */ /* 0x000fc6000f8e10ff */
[----:B------:R0:W-:Y:S04]  /*0210*/  STS [R3], R8 ;  /* 0x0000000803007388 */ /* 0x0001e80000000800 */
[----:B------:R0:W-:Y:S01]  /*0220*/  STS [R0], R7 ;  /* 0x0000000700007388 */ /* 0x0001e20000000800 */
[----:B------:R-:W-:Y:S06]  /*0230*/  BAR.SYNC.DEFER_BLOCKING 0x0 ;  /* 0x0000000000007b1d */ /* 0x000fec0000010000 */
[----:B------:R-:W-:Y:S05]  /*0240*/  @!P0 BRA `(.L_x_61) ;  /* 0x00000000004c8947 */ /* 0x000fea0003800000 */
.L_x_64:
[----:B------:R-:W-:Y:S01]  /*0250*/  SHF.R.U32.HI R10, RZ, 0x1, R6 ;  /* 0x00000001ff0a7819 */ /* 0x000fe20000011606 */
[----:B------:R-:W-:Y:S03]  /*0260*/  BSSY.RECONVERGENT B0, `(.L_x_62) ;  /* 0x000000d000007945 */ /* 0x000fe60003800200 */
[----:B------:R-:W-:-:S13]  /*0270*/  ISETP.GE.U32.AND P0, PT, R9, R10, PT ;  /* 0x0000000a0900720c */ /* 0x000fda0003f06070 */
[----:B-1----:R-:W-:Y:S05]  /*0280*/  @P0 BRA `(.L_x_63) ;  /* 0x0000000000280947 */ /* 0x002fea0003800000 */
[C---:B------:R-:W-:Y:S01]  /*0290*/  IMAD R4, R10.reuse, 0x4, R3 ;  /* 0x000000040a047824 */ /* 0x040fe200078e0203 */
[----:B------:R-:W-:Y:S01]  /*02a0*/  LDS R2, [R3] ;  /* 0x0000000003027984 */ /* 0x000fe20000000800 */
[----:B0-----:R-:W-:-:S03]  /*02b0*/  IMAD R7, R10, 0x4, R0 ;  /* 0x000000040a077824 */ /* 0x001fc600078e0200 */
[----:B------:R-:W0:Y:S02]  /*02c0*/  LDS R5, [R4] ;  /* 0x0000000004057984 */ /* 0x000e240000000800 */
[----:B0-----:R-:W-:-:S05]  /*02d0*/  FMNMX R2, R2, R5, PT ;  /* 0x0000000502027209 */ /* 0x001fca0003800000 */
[----:B------:R-:W-:Y:S04]  /*02e0*/  STS [R3], R2 ;  /* 0x0000000203007388 */ /* 0x000fe80000000800 */
[----:B------:R-:W-:Y:S04]  /*02f0*/  LDS R8, [R7] ;  /* 0x0000000007087984 */ /* 0x000fe80000000800 */
[----:B------:R-:W0:Y:S02]  /*0300*/  LDS R5, [R0] ;  /* 0x0000000000057984 */ /* 0x000e240000000800 */
[----:B0-----:R-:W-:-:S05]  /*0310*/  FMNMX R5, R5, R8, !PT ;  /* 0x0000000805057209 */ /* 0x001fca0007800000 */
[----:B------:R1:W-:Y:S02]  /*0320*/  STS [R0], R5 ;  /* 0x0000000500007388 */ /* 0x0003e40000000800 */
.L_x_63:
[----:B------:R-:W-:Y:S05]  /*0330*/  BSYNC.RECONVERGENT B0 ;  /* 0x0000000000007941 */ /* 0x000fea0003800200 */
.L_x_62:
[----:B------:R-:W-:Y:S01]  /*0340*/  BAR.SYNC.DEFER_BLOCKING 0x0 ;  /* 0x0000000000007b1d */ /* 0x000fe20000010000 */
[----:B------:R-:W-:Y:S01]  /*0350*/  ISETP.GT.U32.AND P0, PT, R6, 0x3, PT ;  /* 0x000000030600780c */ /* 0x000fe20003f04070 */
[----:B------:R-:W-:-:S12]  /*0360*/  IMAD.MOV.U32 R6, RZ, RZ, R10 ;  /* 0x000000ffff067224 */ /* 0x000fd800078e000a */
[----:B------:R-:W-:Y:S05]  /*0370*/  @P0 BRA `(.L_x_64) ;  /* 0xfffffffc00b40947 */ /* 0x000fea000383ffff */
.L_x_61:
[----:B------:R-:W-:-:S13]  /*0380*/  ISETP.NE.AND P0, PT, R9, RZ, PT ;  /* 0x000000ff0900720c */ /* 0x000fda0003f05270 */
[----:B------:R-:W-:Y:S05]  /*0390*/  @P0 EXIT ;  /* 0x000000000000094d */ /* 0x000fea0003800000 */
[----:B------:R-:W2:Y:S01]  /*03a0*/  S2UR UR5, SR_CgaCtaId ;  /* 0x00000000000579c3 */ /* 0x000ea20000008800 */
[----:B------:R-:W-:-:S07]  /*03b0*/  UMOV UR4, 0x400 ;  /* 0x0000040000047882 */ /* 0x000fce0000000000 */
[----:B0-----:R-:W0:Y:S08]  /*03c0*/  LDC.64 R2, c[0x0][0x388] ;  /* 0x0000e200ff027b82 */ /* 0x001e300000000a00 */
[----:B-1----:R-:W1:Y:S01]  /*03d0*/  LDC.64 R4, c[0x0][0x390] ;  /* 0x0000e400ff047b82 */ /* 0x002e620000000a00 */
[----:B--2---:R-:W-:-:S09]  /*03e0*/  ULEA UR4, UR5, UR4, 0x18 ;  /* 0x0000000405047291 */ /* 0x004fd2000f8ec0ff */
[----:B------:R-:W0:Y:S04]  /*03f0*/  LDS R7, [UR4] ;  /* 0x00000004ff077984 */ /* 0x000e280008000800 */
[----:B------:R-:W1:Y:S04]  /*0400*/  LDS R9, [UR4+0x400] ;  /* 0x00040004ff097984 */ /* 0x000e680008000800 */
[----:B0-----:R-:W-:Y:S04]  /*0410*/  REDG.E.MIN.S32.STRONG.GPU desc[UR8][R2.64], R7 ;  /* 0x000000070200798e */ /* 0x001fe8000c92e308 */
[----:B-1----:R-:W-:Y:S01]  /*0420*/  REDG.E.MAX.S32.STRONG.GPU desc[UR8][R4.64], R9 ;  /* 0x000000090400798e */ /* 0x002fe2000d12e308 */
[----:B------:R-:W-:Y:S05]  /*0430*/  EXIT ;  /* 0x000000000000794d */ /* 0x000fea0003800000 */
.L_x_65:
        /* <DEDUP_REMOVED lines=12> */
.L_x_134:


//--------------------- .text._Z45fake_quantize_per_channel_backward_ste_kernelPKfS0_PfS0_PKiiill --------------------------
	.section	.text._Z45fake_quantize_per_channel_backward_ste_kernelPKfS0_PfS0_PKiiill,"ax",@progbits
	.align	128
        .global         _Z45fake_quantize_per_channel_backward_ste_kernelPKfS0_PfS0_PKiiill
        .type           _Z45fake_quantize_per_channel_backward_ste_kernelPKfS0_PfS0_PKiiill,@function
        .size           _Z45fake_quantize_per_channel_backward_ste_kernelPKfS0_PfS0_PKiiill,(.L_x_126 - _Z45fake_quantize_per_channel_backward_ste_kernelPKfS0_PfS0_PKiiill)
        .other          _Z45fake_quantize_per_channel_backward_ste_kernelPKfS0_PfS0_PKiiill,@"STO_CUDA_ENTRY STV_DEFAULT"
_Z45fake_quantize_per_channel_backward_ste_kernelPKfS0_PfS0_PKiiill:
.text._Z45fake_quantize_per_channel_backward_ste_kernelPKfS0_PfS0_PKiiill:
        /* <DEDUP_REMOVED lines=11> */
[----:B------:R-:W1:Y:S08]  /*00b0*/  I2F.RP R0, R9 ;  /* 0x0000000900007306 */ /* 0x000e700000209400 */
[----:B-1----:R-:W1:Y:S02]  /*00c0*/  MUFU.RCP R0, R0 ;  /* 0x0000000000007308 */ /* 0x002e640000001000 */
[----:B-1----:R-:W-:-:S06]  /*00d0*/  VIADD R6, R0, 0xffffffe ;  /* 0x0ffffffe00067836 */ /* 0x002fcc0000000000 */
[----:B------:R1:W2:Y:S02]  /*00e0*/  F2I.FTZ.U32.TRUNC.NTZ R7, R6 ;  /* 0x0000000600077305 */ /* 0x0002a4000021f000 */
[----:B-1----:R-:W-:Y:S02]  /*00f0*/  IMAD.MOV.U32 R6, RZ, RZ, RZ ;  /* 0x000000ffff067224 */ /* 0x002fe400078e00ff */
[----:B--2---:R-:W-:-:S04]  /*0100*/  IMAD.MOV R4, RZ, RZ, -R7 ;  /* 0x000000ffff047224 */ /* 0x004fc800078e0a07 */
[----:B------:R-:W-:Y:S01]  /*0110*/  IMAD R3, R4, R9, RZ ;  /* 0x0000000904037224 */ /* 0x000fe200078e02ff */
[----:B------:R-:W-:-:S03]  /*0120*/  IABS R4, R2 ;  /* 0x0000000200047213 */ /* 0x000fc60000000000 */
[----:B------:R-:W-:-:S06]  /*0130*/  IMAD.HI.U32 R7, R7, R3, R6 ;  /* 0x0000000307077227 */ /* 0x000fcc00078e0006 */
[----:B------:R-:W-:Y:S02]  /*0140*/  IMAD.HI.U32 R3, R7, R4, RZ ;  /* 0x0000000407037227 */ /* 0x000fe400078e00ff */
[----:B------:R-:W1:Y:S02]  /*0150*/  LDC.64 R6, c[0x0][0x398] ;  /* 0x0000e600ff067b82 */ /* 0x000e640000000a00 */
[----:B------:R-:W-:-:S04]  /*0160*/  IMAD.MOV R0, RZ, RZ, -R3 ;  /* 0x000000ffff007224 */ /* 0x000fc800078e0a03 */
[----:B------:R-:W-:-:S05]  /*0170*/  IMAD R0, R9, R0, R4 ;  /* 0x0000000009007224 */ /* 0x000fca00078e0204 */
[----:B------:R-:W-:-:S13]  /*0180*/  ISETP.GT.U32.AND P2, PT, R9, R0, PT ;  /* 0x000000000900720c */ /* 0x000fda0003f44070 */
[----:B------:R-:W-:Y:S02]  /*0190*/  @!P2 IMAD.IADD R0, R0, 0x1, -R9 ;  /* 0x000000010000a824 */ /* 0x000fe400078e0a09 */
[----:B------:R-:W-:Y:S01]  /*01a0*/  @!P2 VIADD R3, R3, 0x1 ;  /* 0x000000010303a836 */ /* 0x000fe20000000000 */
[----:B------:R-:W-:Y:S02]  /*01b0*/  ISETP.NE.AND P2, PT, R5, RZ, PT ;  /* 0x000000ff0500720c */ /* 0x000fe40003f45270 */
[----:B------:R-:W-:Y:S02]  /*01c0*/  ISETP.GE.U32.AND P0, PT, R0, R9, PT ;  /* 0x000000090000720c */ /* 0x000fe40003f06070 */
[----:B------:R-:W-:Y:S01]  /*01d0*/  LOP3.LUT R0, R2, R5, RZ, 0x3c, !PT ;  /* 0x0000000502007212 */ /* 0x000fe200078e3cff */
[----:B------:R-:W2:Y:S03]  /*01e0*/  LDC.64 R8, c[0x0][0x380] ;  /* 0x0000e000ff087b82 */ /* 0x000ea60000000a00 */
[----:B------:R-:W-:-:S07]  /*01f0*/  ISETP.GE.AND P1, PT, R0, RZ, PT ;  /* 0x000000ff0000720c */ /* 0x000fce0003f26270 */
[----:B------:R-:W-:-:S06]  /*0200*/  @P0 VIADD R3, R3, 0x1 ;  /* 0x0000000103030836 */ /* 0x000fcc0000000000 */
[----:B------:R-:W-:Y:S01]  /*0210*/  @!P1 IMAD.MOV R3, RZ, RZ, -R3 ;  /* 0x000000ffff039224 */ /* 0x000fe200078e0a03 */
[----:B------:R-:W-:Y:S02]  /*0220*/  @!P2 LOP3.LUT R3, RZ, R5, RZ, 0x33, !PT ;  /* 0x00000005ff03a212 */ /* 0x000fe400078e33ff */
[----:B------:R-:W3:Y:S03]  /*0230*/  LDC.64 R4, c[0x0][0x3a0] ;  /* 0x0000e800ff047b82 */ /* 0x000ee60000000a00 */
[----:B-1----:R-:W-:-:S05]  /*0240*/  IMAD.WIDE R6, R3, 0x4, R6 ;  /* 0x0000000403067825 */ /* 0x002fca00078e0206 */
[----:B0-----:R-:W4:Y:S01]  /*0250*/  LDG.E.CONSTANT R11, desc[UR4][R6.64] ;  /* 0x00000004060b7981 */ /* 0x001f22000c1e9900 */
[----:B--2---:R-:W-:-:S05]  /*0260*/  IMAD.WIDE R8, R2, 0x4, R8 ;  /* 0x0000000402087825 */ /* 0x004fca00078e0208 */
[----:B------:R-:W2:Y:S01]  /*0270*/  LDG.E.CONSTANT R0, desc[UR4][R8.64] ;  /* 0x0000000408007981 */ /* 0x000ea2000c1e9900 */
[----:B---3--:R-:W-:-:S06]  /*0280*/  IMAD.WIDE R4, R3, 0x4, R4 ;  /* 0x0000000403047825 */ /* 0x008fcc00078e0204 */
[----:B------:R0:W5:Y:S01]  /*0290*/  LDG.E.CONSTANT R4, desc[UR4][R4.64] ;  /* 0x0000000404047981 */ /* 0x000162000c1e9900 */
[----:B------:R-:W-:Y:S01]  /*02a0*/  BSSY.RECONVERGENT B0, `(.L_x_66) ;  /* 0x000000c000007945 */ /* 0x000fe20003800200 */
[----:B----4-:R-:W1:Y:S08]  /*02b0*/  MUFU.RCP R3, R11 ;  /* 0x0000000b00037308 */ /* 0x010e700000001000 */
[----:B--2---:R-:W2:Y:S01]  /*02c0*/  FCHK P0, R0, R11 ;  /* 0x0000000b00007302 */ /* 0x004ea20000000000 */
[----:B-1----:R-:W-:-:S04]  /*02d0*/  FFMA R10, -R11, R3, 1 ;  /* 0x3f8000000b0a7423 */ /* 0x002fc80000000103 */
[----:B------:R-:W-:-:S04]  /*02e0*/  FFMA R3, R3, R10, R3 ;  /* 0x0000000a03037223 */ /* 0x000fc80000000003 */
[----:B------:R-:W-:-:S04]  /*02f0*/  FFMA R10, R0, R3, RZ ;  /* 0x00000003000a7223 */ /* 0x000fc800000000ff */
[----:B------:R-:W-:-:S04]  /*0300*/  FFMA R6, -R11, R10, R0 ;  /* 0x0000000a0b067223 */ /* 0x000fc80000000100 */
[----:B------:R-:W-:Y:S01]  /*0310*/  FFMA R3, R3, R6, R10 ;  /* 0x0000000603037223 */ /* 0x000fe2000000000a */
[----:B0-2---:R-:W-:Y:S06]  /*0320*/  @!P0 BRA `(.L_x_67) ;  /* 0x00000000000c8947 */ /* 0x005fec0003800000 */
[----:B------:R-:W-:-:S07]  /*0330*/  MOV R6, 0x350 ;  /* 0x0000035000067802 */ /* 0x000fce0000000f00 */
[----:B-----5:R-:W-:Y:S05]  /*0340*/  CALL.REL.NOINC `($__internal_4_$__cuda_sm3x_div_rn_noftz_f32_slowpath) ;  /* 0x0000000000507944 */ /* 0x020fea0003c00000 */
[----:B------:R-:W-:-:S07]  /*0350*/  IMAD.MOV.U32 R3, RZ, RZ, R0 ;  /* 0x000000ffff037224 */ /* 0x000fce00078e0000 */
.L_x_67:
[----:B------:R-:W-:Y:S05]  /*0360*/  BSYNC.RECONVERGENT B0 ;  /* 0x0000000000007941 */ /* 0x000fea0003800200 */
.L_x_66:
[----:B------:R-:W0:Y:S01]  /*0370*/  LDC.64 R6, c[0x0][0x388] ;  /* 0x0000e200ff067b82 */ /* 0x000e220000000a00 */
[----:B-----5:R-:W-:Y:S01]  /*0380*/  I2FP.F32.S32 R4, R4 ;  /* 0x0000000400047245 */ /* 0x020fe20000201400 */
[----:B------:R-:W1:Y:S06]  /*0390*/  LDCU.128 UR8, c[0x0][0x3b0] ;  /* 0x00007600ff0877ac */ /* 0x000e6c0008000c00 */
[----:B------:R-:W2:Y:S01]  /*03a0*/  LDC.64 R8, c[0x0][0x390] ;  /* 0x0000e400ff087b82 */ /* 0x000ea20000000a00 */
[----:B0-----:R-:W-:-:S06]  /*03b0*/  IMAD.WIDE R6, R2, 0x4, R6 ;  /* 0x0000000402067825 */ /* 0x001fcc00078e0206 */
[----:B------:R-:W3:Y:S01]  /*03c0*/  LDG.E.CONSTANT R7, desc[UR4][R6.64] ;  /* 0x0000000406077981 */ /* 0x000ee2000c1e9900 */
[----:B------:R-:W-:Y:S01]  /*03d0*/  FADD R4, R4, R3 ;  /* 0x0000000304047221 */ /* 0x000fe20000000000 */
[----:B--2---:R-:W-:-:S05]  /*03e0*/  IMAD.WIDE R2, R2, 0x4, R8 ;  /* 0x0000000402027825 */ /* 0x004fca00078e0208 */
[----:B------:R-:W1:Y:S02]  /*03f0*/  F2I.S64 R4, R4 ;  /* 0x0000000400047311 */ /* 0x000e640000201900 */
[C---:B-1----:R-:W-:Y:S02]  /*0400*/  ISETP.GT.U32.AND P1, PT, R4.reuse, UR10, PT ;  /* 0x0000000a04007c0c */ /* 0x042fe4000bf24070 */
[----:B------:R-:W-:Y:S02]  /*0410*/  ISETP.GE.U32.AND P0, PT, R4, UR8, PT ;  /* 0x0000000804007c0c */ /* 0x000fe4000bf06070 */
[C---:B------:R-:W-:Y:S02]  /*0420*/  ISETP.GT.AND.EX P1, PT, R5.reuse, UR11, PT, P1 ;  /* 0x0000000b05007c0c */ /* 0x040fe4000bf24310 */
[----:B------:R-:W-:Y:S02]  /*0430*/  ISETP.GE.AND.EX P0, PT, R5, UR9, PT, P0 ;  /* 0x0000000905007c0c */ /* 0x000fe4000bf06300 */
[----:B------:R-:W-:-:S04]  /*0440*/  FSEL R0, RZ, 1, P1 ;  /* 0x3f800000ff007808 */ /* 0x000fc80000800000 */
[----:B------:R-:W-:-:S05]  /*0450*/  FSEL R0, R0, RZ, P0 ;  /* 0x000000ff00007208 */ /* 0x000fca0000000000 */
[----:B---3--:R-:W-:-:S05]  /*0460*/  FMUL R7, R0, R7 ;  /* 0x0000000700077220 */ /* 0x008fca0000400000 */
[----:B------:R-:W-:Y:S01]  /*0470*/  STG.E desc[UR4][R2.64], R7 ;  /* 0x0000000702007986 */ /* 0x000fe2000c101904 */
[----:B------:R-:W-:Y:S05]  /*0480*/  EXIT ;  /* 0x000000000000794d */ /* 0x000fea0003800000 */
        .weak           $__internal_4_$__cuda_sm3x_div_rn_noftz_f32_slowpath
        .type           $__internal_4_$__cuda_sm3x_div_rn_noftz_f32_slowpath,@function
        .size           $__internal_4_$__cuda_sm3x_div_rn_noftz_f32_slowpath,(.L_x_126 - $__internal_4_$__cuda_sm3x_div_rn_noftz_f32_slowpath)
$__internal_4_$__cuda_sm3x_div_rn_noftz_f32_slowpath:
        /* <DEDUP_REMOVED lines=13> */
[----:B------:R-:W-:Y:S01]  /*0560*/  FSETP.GTU.FTZ.AND P0, PT, |R0|, +INF , PT ;  /* 0x7f8000000000780b */ /* 0x000fe20003f1c200 */
[----:B------:R-:W-:Y:S01]  /*0570*/  IMAD.MOV.U32 R3, RZ, RZ, R11 ;  /* 0x000000ffff037224 */ /* 0x000fe200078e000b */
        /* <DEDUP_REMOVED lines=22> */
.L_x_69:
[----:B------:R-:W-:Y:S01]  /*06e0*/  LEA R3, R13, 0xc0800000, 0x17 ;  /* 0xc08000000d037811 */ /* 0x000fe200078eb8ff */
[----:B------:R-:W-:Y:S04]  /*06f0*/  BSSY.RECONVERGENT B2, `(.L_x_74) ;  /* 0x0000036000027945 */ /* 0x000fe80003800200 */
[----:B------:R-:W-:Y:S02]  /*0700*/  IMAD.IADD R3, R8, 0x1, -R3 ;  /* 0x0000000108037824 */ /* 0x000fe400078e0a03 */
[----:B------:R-:W-:Y:S02]  /*0710*/  VIADD R8, R5, 0xffffff81 ;  /* 0xffffff8105087836 */ /* 0x000fe40000000000 */
[----:B------:R-:W0:Y:S01]  /*0720*/  MUFU.RCP R10, R3 ;  /* 0x00000003000a7308 */ /* 0x000e220000001000 */
[----:B------:R-:W-:Y:S01]  /*0730*/  FADD.FTZ R11, -R3, -RZ ;  /* 0x800000ff030b7221 */ /* 0x000fe20000010100 */
[C---:B------:R-:W-:Y:S01]  /*0740*/  IMAD R0, R8.reuse, -0x800000, R7 ;  /* 0xff80000008007824 */ /* 0x040fe200078e0207 */
[----:B------:R-:W-:-:S05]  /*0750*/  IADD3 R8, PT, PT, R8, 0x7f, -R13 ;  /* 0x0000007f08087810 */ /* 0x000fca0007ffe80d */
[----:B------:R-:W-:Y:S02]  /*0760*/  IMAD.IADD R8, R8, 0x1, R9 ;  /* 0x0000000108087824 */ /* 0x000fe400078e0209 */
        /* <DEDUP_REMOVED lines=42> */
.L_x_76:
[----:B------:R-:W-:-:S04]  /*0a10*/  LOP3.LUT R0, R0, 0x80000000, RZ, 0xc0, !PT ;  /* 0x8000000000007812 */ /* 0x000fc800078ec0ff */
[----:B------:R-:W-:Y:S01]  /*0a20*/  LOP3.LUT R0, R0, 0x7f800000, RZ, 0xfc, !PT ;  /* 0x7f80000000007812 */ /* 0x000fe200078efcff */
[----:B------:R-:W-:Y:S06]  /*0a30*/  BRA `(.L_x_77) ;  /* 0x0000000000047947 */ /* 0x000fec0003800000 */
.L_x_75:
[----:B------:R-:W-:-:S07]  /*0a40*/  IMAD R0, R8, 0x800000, R0 ;  /* 0x0080000008007824 */ /* 0x000fce00078e0200 */
.L_x_77:
[----:B------:R-:W-:Y:S05]  /*0a50*/  BSYNC.RECONVERGENT B2 ;  /* 0x0000000000027941 */ /* 0x000fea0003800200 */
.L_x_74:
[----:B------:R-:W-:Y:S05]  /*0a60*/  BRA `(.L_x_78) ;  /* 0x0000000000207947 */ /* 0x000fea0003800000 */
.L_x_73:
[----:B------:R-:W-:-:S04]  /*0a70*/  LOP3.LUT R0, R8, 0x80000000, R7, 0x48, !PT ;  /* 0x8000000008007812 */ /* 0x000fc800078e4807 */
[----:B------:R-:W-:Y:S01]  /*0a80*/  LOP3.LUT R0, R0, 0x7f800000, RZ, 0xfc, !PT ;  /* 0x7f80000000007812 */ /* 0x000fe200078efcff */
[----:B------:R-:W-:Y:S06]  /*0a90*/  BRA `(.L_x_78) ;  /* 0x0000000000147947 */ /* 0x000fec0003800000 */
.L_x_72:
[----:B------:R-:W-:Y:S01]  /*0aa0*/  LOP3.LUT R0, R8, 0x80000000, R7, 0x48, !PT ;  /* 0x8000000008007812 */ /* 0x000fe200078e4807 */
[----:B------:R-:W-:Y:S06]  /*0ab0*/  BRA `(.L_x_78) ;  /* 0x00000000000c7947 */ /* 0x000fec0003800000 */
.L_x_71:
[----:B------:R-:W0:Y:S01]  /*0ac0*/  MUFU.RSQ R0, -QNAN ;  /* 0xffc0000000007908 */ /* 0x000e220000001400 */
[----:B------:R-:W-:Y:S05]  /*0ad0*/  BRA `(.L_x_78) ;  /* 0x0000000000047947 */ /* 0x000fea0003800000 */
.L_x_70:
[----:B------:R-:W-:-:S07]  /*0ae0*/  FADD.FTZ R0, R0, R3 ;  /* 0x0000000300007221 */ /* 0x000fce0000010000 */
.L_x_78:
[----:B------:R-:W-:Y:S05]  /*0af0*/  BSYNC.RECONVERGENT B1 ;  /* 0x0000000000017941 */ /* 0x000fea0003800200 */
.L_x_68:
[----:B------:R-:W-:-:S04]  /*0b00*/  IMAD.MOV.U32 R7, RZ, RZ, 0x0 ;  /* 0x00000000ff077424 */ /* 0x000fc800078e00ff */
[----:B0-----:R-:W-:Y:S05]  /*0b10*/  RET.REL.NODEC R6 `(_Z45fake_quantize_per_channel_backward_ste_kernelPKfS0_PfS0_PKiiill) ;  /* 0xfffffff406387950 */ /* 0x001fea0003c3ffff */
.L_x_79:
        /* <DEDUP_REMOVED lines=14> */
.L_x_126:


//--------------------- .text._Z40fake_quantize_per_channel_forward_kernelPKfPfS0_PKiiill --------------------------
	.section	.text._Z40fake_quantize_per_channel_forward_kernelPKfPfS0_PKiiill,"ax",@progbits
	.align	128
        .global         _Z40fake_quantize_per_channel_forward_kernelPKfPfS0_PKiiill
        .type           _Z40fake_quantize_per_channel_forward_kernelPKfPfS0_PKiiill,@function
        .size           _Z40fake_quantize_per_channel_forward_kernelPKfPfS0_PKiiill,(.L_x_127 - _Z40fake_quantize_per_channel_forward_kernelPKfPfS0_PKiiill)
        .other          _Z40fake_quantize_per_channel_forward_kernelPKfPfS0_PKiiill,@"STO_CUDA_ENTRY STV_DEFAULT"
_Z40fake_quantize_per_channel_forward_kernelPKfPfS0_PKiiill:
.text._Z40fake_quantize_per_channel_forward_kernelPKfPfS0_PKiiill:
        /* <DEDUP_REMOVED lines=32> */
[----:B------:R-:W-:-:S04]  /*0200*/  @P0 VIADD R3, R3, 0x1 ;  /* 0x0000000103030836 */ /* 0x000fc80000000000 */
[----:B------:R-:W-:-:S04]  /*0210*/  IMAD.MOV.U32 R11, RZ, RZ, R3 ;  /* 0x000000ffff0b7224 */ /* 0x000fc800078e0003 */
        /* <DEDUP_REMOVED lines=19> */
[----:B-----5:R-:W-:Y:S05]  /*0350*/  CALL.REL.NOINC `($__internal_5_$__cuda_sm3x_div_rn_noftz_f32_slowpath) ;  /* 0x0000000000587944 */ /* 0x020fea0003c00000 */
[----:B------:R-:W-:-:S07]  /*0360*/  IMAD.MOV.U32 R6, RZ, RZ, R0 ;  /* 0x000000ffff067224 */ /* 0x000fce00078e0000 */
.L_x_81:
[----:B------:R-:W-:Y:S05]  /*0370*/  BSYNC.RECONVERGENT B0 ;  /* 0x0000000000007941 */ /* 0x000fea0003800200 */
.L_x_80:
[----:B-----5:R-:W-:Y:S01]  /*0380*/  I2FP.F32.S32 R9, R4 ;  /* 0x0000000400097245 */ /* 0x020fe20000201400 */
[----:B------:R-:W0:Y:S04]  /*0390*/  LDCU.64 UR6, c[0x0][0x3b0] ;  /* 0x00007600ff0677ac */ /* 0x000e280008000a00 */
[----:B------:R-:W-:Y:S01]  /*03a0*/  FADD R0, R9, R6 ;  /* 0x0000000609007221 */ /* 0x000fe20000000000 */
[----:B------:R-:W1:Y:S03]  /*03b0*/  LDCU.64 UR8, c[0x0][0x3a8] ;  /* 0x00007500ff0877ac */ /* 0x000e660008000a00 */
[----:B------:R-:W0:Y:S02]  /*03c0*/  F2I.S64 R4, R0 ;  /* 0x0000000000047311 */ /* 0x000e240000201900 */
[----:B0-----:R-:W-:-:S04]  /*03d0*/  ISETP.LT.U32.AND P0, PT, R4, UR6, PT ;  /* 0x0000000604007c0c */ /* 0x001fc8000bf01070 */
[----:B------:R-:W-:-:S04]  /*03e0*/  ISETP.LT.AND.EX P0, PT, R5, UR7, PT, P0 ;  /* 0x0000000705007c0c */ /* 0x000fc8000bf01300 */
[----:B------:R-:W-:Y:S02]  /*03f0*/  SEL R6, R4, UR6, P0 ;  /* 0x0000000604067c07 */ /* 0x000fe40008000000 */
[----:B------:R-:W-:Y:S02]  /*0400*/  SEL R7, R5, UR7, P0 ;  /* 0x0000000705077c07 */ /* 0x000fe40008000000 */
[----:B-1----:R-:W-:Y:S01]  /*0410*/  ISETP.GT.U32.AND P0, PT, R6, UR8, PT ;  /* 0x0000000806007c0c */ /* 0x002fe2000bf04070 */
[----:B------:R-:W0:Y:S03]  /*0420*/  LDC.64 R4, c[0x0][0x388] ;  /* 0x0000e200ff047b82 */ /* 0x000e260000000a00 */
[----:B------:R-:W-:-:S04]  /*0430*/  ISETP.GT.AND.EX P0, PT, R7, UR9, PT, P0 ;  /* 0x0000000907007c0c */ /* 0x000fc8000bf04300 */
[----:B------:R-:W-:Y:S02]  /*0440*/  SEL R6, R6, UR8, P0 ;  /* 0x0000000806067c07 */ /* 0x000fe40008000000 */
[----:B------:R-:W-:-:S04]  /*0450*/  SEL R7, R7, UR9, P0 ;  /* 0x0000000907077c07 */ /* 0x000fc80008000000 */
[----:B------:R-:W1:Y:S01]  /*0460*/  I2F.S64 R6, R6 ;  /* 0x0000000600067312 */ /* 0x000e620000301400 */
[----:B0-----:R-:W-:-:S04]  /*0470*/  IMAD.WIDE R4, R2, 0x4, R4 ;  /* 0x0000000402047825 */ /* 0x001fc800078e0204 */
[----:B-1----:R-:W-:-:S04]  /*0480*/  FADD R0, -R9, R6 ;  /* 0x0000000609007221 */ /* 0x002fc80000000100 */
[----:B------:R-:W-:-:S05]  /*0490*/  FMUL R3, R3, R0 ;  /* 0x0000000003037220 */ /* 0x000fca0000400000 */
[----:B------:R-:W-:Y:S01]  /*04a0*/  STG.E desc[UR4][R4.64], R3 ;  /* 0x0000000304007986 */ /* 0x000fe2000c101904 */
[----:B------:R-:W-:Y:S05]  /*04b0*/  EXIT ;  /* 0x000000000000794d */ /* 0x000fea0003800000 */
        .weak           $__internal_5_$__cuda_sm3x_div_rn_noftz_f32_slowpath
        .type           $__internal_5_$__cuda_sm3x_div_rn_noftz_f32_slowpath,@function
        .size           $__internal_5_$__cuda_sm3x_div_rn_noftz_f32_slowpath,(.L_x_127 - $__internal_5_$__cuda_sm3x_div_rn_noftz_f32_slowpath)
$__internal_5_$__cuda_sm3x_div_rn_noftz_f32_slowpath:
        /* <DEDUP_REMOVED lines=36> */
.L_x_83:
        /* <DEDUP_REMOVED lines=51> */
.L_x_90:
[----:B------:R-:W-:-:S04]  /*0a30*/  LOP3.LUT R0, R0, 0x80000000, RZ, 0xc0, !PT ;  /* 0x8000000000007812 */ /* 0x000fc800078ec0ff */
[----:B------:R-:W-:Y:S01]  /*0a40*/  LOP3.LUT R0, R0, 0x7f800000, RZ, 0xfc, !PT ;  /* 0x7f80000000007812 */ /* 0x000fe200078efcff */
[----:B------:R-:W-:Y:S06]  /*0a50*/  BRA `(.L_x_91) ;  /* 0x0000000000047947 */ /* 0x000fec0003800000 */
.L_x_89:
[----:B------:R-:W-:-:S07]  /*0a60*/  IMAD R0, R8, 0x800000, R0 ;  /* 0x0080000008007824 */ /* 0x000fce00078e0200 */
.L_x_91:
[----:B------:R-:W-:Y:S05]  /*0a70*/  BSYNC.RECONVERGENT B2 ;  /* 0x0000000000027941 */ /* 0x000fea0003800200 */
.L_x_88:
[----:B------:R-:W-:Y:S05]  /*0a80*/  BRA `(.L_x_92) ;  /* 0x0000000000207947 */ /* 0x000fea0003800000 */
.L_x_87:
[----:B------:R-:W-:-:S04]  /*0a90*/  LOP3.LUT R0, R8, 0x80000000, R7, 0x48, !PT ;  /* 0x8000000008007812 */ /* 0x000fc800078e4807 */
[----:B------:R-:W-:Y:S01]  /*0aa0*/  LOP3.LUT R0, R0, 0x7f800000, RZ, 0xfc, !PT ;  /* 0x7f80000000007812 */ /* 0x000fe200078efcff */
[----:B------:R-:W-:Y:S06]  /*0ab0*/  BRA `(.L_x_92) ;  /* 0x0000000000147947 */ /* 0x000fec0003800000 */
.L_x_86:
[----:B------:R-:W-:Y:S01]  /*0ac0*/  LOP3.LUT R0, R8, 0x80000000, R7, 0x48, !PT ;  /* 0x8000000008007812 */ /* 0x000fe200078e4807 */
[----:B------:R-:W-:Y:S06]  /*0ad0*/  BRA `(.L_x_92) ;  /* 0x00000000000c7947 */ /* 0x000fec0003800000 */
.L_x_85:
[----:B------:R-:W0:Y:S01]  /*0ae0*/  MUFU.RSQ R0, -QNAN ;  /* 0xffc0000000007908 */ /* 0x000e220000001400 */
[----:B------:R-:W-:Y:S05]  /*0af0*/  BRA `(.L_x_92) ;  /* 0x0000000000047947 */ /* 0x000fea0003800000 */
.L_x_84:
[----:B------:R-:W-:-:S07]  /*0b00*/  FADD.FTZ R0, R0, R3 ;  /* 0x0000000300007221 */ /* 0x000fce0000010000 */
.L_x_92:
[----:B------:R-:W-:Y:S05]  /*0b10*/  BSYNC.RECONVERGENT B1 ;  /* 0x0000000000017941 */ /* 0x000fea0003800200 */
.L_x_82:
[----:B------:R-:W-:-:S04]  /*0b20*/  IMAD.MOV.U32 R7, RZ, RZ, 0x0 ;  /* 0x00000000ff077424 */ /* 0x000fc800078e00ff */
[----:B0-----:R-:W-:Y:S05]  /*0b30*/  RET.REL.NODEC R6 `(_Z40fake_quantize_per_channel_forward_kernelPKfPfS0_PKiiill) ;  /* 0xfffffff406307950 */ /* 0x001fea0003c3ffff */
.L_x_93:
        /* <DEDUP_REMOVED lines=12> */
.L_x_127:


//--------------------- .text._Z33fake_quantize_backward_ste_kernelPKfS0_Pfifill --------------------------
	.section	.text._Z33fake_quantize_backward_ste_kernelPKfS0_Pfifill,"ax",@progbits
	.align	128
        .global         _Z33fake_quantize_backward_ste_kernelPKfS0_Pfifill
        .type           _Z33fake_quantize_backward_ste_kernelPKfS0_Pfifill,@function
        .size           _Z33fake_quantize_backward_ste_kernelPKfS0_Pfifill,(.L_x_128 - _Z33fake_quantize_backward_ste_kernelPKfS0_Pfifill)
        .other          _Z33fake_quantize_backward_ste_kernelPKfS0_Pfifill,@"STO_CUDA_ENTRY STV_DEFAULT"
_Z33fake_quantize_backward_ste_kernelPKfS0_Pfifill:
.text._Z33fake_quantize_backward_ste_kernelPKfS0_Pfifill:
        /* <DEDUP_REMOVED lines=9> */
[----:B------:R-:W1:Y:S07]  /*0090*/  LDCU.64 UR4, c[0x0][0x358] ;  /* 0x00006b00ff0477ac */ /* 0x000e6e0008000a00 */
[----:B------:R-:W2:Y:S01]  /*00a0*/  LDC R9, c[0x0][0x39c] ;  /* 0x0000e700ff097b82 */ /* 0x000ea20000000800 */
[----:B0-----:R-:W-:-:S05]  /*00b0*/  IMAD.WIDE R4, R2, 0x4, R4 ;  /* 0x0000000402047825 */ /* 0x001fca00078e0204 */
[----:B-1----:R-:W3:Y:S01]  /*00c0*/  LDG.E.CONSTANT R0, desc[UR4][R4.64] ;  /* 0x0000000404007981 */ /* 0x002ee2000c1e9900 */
[----:B------:R-:W-:Y:S01]  /*00d0*/  BSSY.RECONVERGENT B0, `(.L_x_94) ;  /* 0x000000c000007945 */ /* 0x000fe20003800200 */
[----:B--2---:R-:W0:Y:S02]  /*00e0*/  MUFU.RCP R3, R9 ;  /* 0x0000000900037308 */ /* 0x004e240000001000 */
[----:B0-----:R-:W-:-:S04]  /*00f0*/  FFMA R6, R3, -R9, 1 ;  /* 0x3f80000003067423 */ /* 0x001fc80000000809 */
[----:B------:R-:W-:Y:S02]  /*0100*/  FFMA R3, R3, R6, R3 ;  /* 0x0000000603037223 */ /* 0x000fe40000000003 */
[----:B---3--:R-:W0:Y:S02]  /*0110*/  FCHK P0, R0, R9 ;  /* 0x0000000900007302 */ /* 0x008e240000000000 */
[----:B------:R-:W-:-:S04]  /*0120*/  FFMA R6, R0, R3, RZ ;  /* 0x0000000300067223 */ /* 0x000fc800000000ff */
[----:B------:R-:W-:-:S04]  /*0130*/  FFMA R7, R6, -R9, R0 ;  /* 0x8000000906077223 */ /* 0x000fc80000000000 */
[----:B------:R-:W-:Y:S01]  /*0140*/  FFMA R3, R3, R7, R6 ;  /* 0x0000000703037223 */ /* 0x000fe20000000006 */
[----:B0-----:R-:W-:Y:S06]  /*0150*/  @!P0 BRA `(.L_x_95) ;  /* 0x00000000000c8947 */ /* 0x001fec0003800000 */
[----:B------:R-:W-:-:S07]  /*0160*/  MOV R4, 0x180 ;  /* 0x0000018000047802 */ /* 0x000fce0000000f00 */
[----:B------:R-:W-:Y:S05]  /*0170*/  CALL.REL.NOINC `($__internal_6_$__cuda_sm3x_div_rn_noftz_f32_slowpath) ;  /* 0x0000000000587944 */ /* 0x000fea0003c00000 */
[----:B------:R-:W-:-:S07]  /*0180*/  IMAD.MOV.U32 R3, RZ, RZ, R0 ;  /* 0x000000ffff037224 */ /* 0x000fce00078e0000 */
.L_x_95:
[----:B------:R-:W-:Y:S05]  /*0190*/  BSYNC.RECONVERGENT B0 ;  /* 0x0000000000007941 */ /* 0x000fea0003800200 */
.L_x_94:
[----:B------:R-:W0:Y:S01]  /*01a0*/  LDC.64 R6, c[0x0][0x388] ;  /* 0x0000e200ff067b82 */ /* 0x000e220000000a00 */
[----:B------:R-:W1:Y:S01]  /*01b0*/  LDCU UR6, c[0x0][0x3a0] ;  /* 0x00007400ff0677ac */ /* 0x000e620008000800 */
[----:B------:R-:W2:Y:S06]  /*01c0*/  LDCU.64 UR8, c[0x0][0x3b0] ;  /* 0x00007600ff0877ac */ /* 0x000eac0008000a00 */
[----:B------:R-:W3:Y:S01]  /*01d0*/  LDC.64 R8, c[0x0][0x390] ;  /* 0x0000e400ff087b82 */ /* 0x000ee20000000a00 */
[----:B0-----:R-:W-:-:S06]  /*01e0*/  IMAD.WIDE R6, R2, 0x4, R6 ;  /* 0x0000000402067825 */ /* 0x001fcc00078e0206 */
[----:B------:R-:W4:Y:S01]  /*01f0*/  LDG.E.CONSTANT R7, desc[UR4][R6.64] ;  /* 0x0000000406077981 */ /* 0x000f22000c1e9900 */
[----:B-1----:R-:W-:Y:S01]  /*0200*/  I2FP.F32.S32 R0, UR6 ;  /* 0x0000000600007c45 */ /* 0x002fe20008201400 */
[----:B------:R-:W0:Y:S04]  /*0210*/  LDCU.64 UR6, c[0x0][0x3a8] ;  /* 0x00007500ff0677ac */ /* 0x000e280008000a00 */
[----:B------:R-:W-:-:S04]  /*0220*/  FADD R0, R0, R3 ;  /* 0x0000000300007221 */ /* 0x000fc80000000000 */
[----:B------:R-:W2:Y:S02]  /*0230*/  F2I.S64 R4, R0 ;  /* 0x0000000000047311 */ /* 0x000ea40000201900 */
[C---:B--2---:R-:W-:Y:S02]  /*0240*/  ISETP.GT.U32.AND P1, PT, R4.reuse, UR8, PT ;  /* 0x0000000804007c0c */ /* 0x044fe4000bf24070 */
[----:B0-----:R-:W-:Y:S02]  /*0250*/  ISETP.GE.U32.AND P0, PT, R4, UR6, PT ;  /* 0x0000000604007c0c */ /* 0x001fe4000bf06070 */
[C---:B------:R-:W-:Y:S02]  /*0260*/  ISETP.GT.AND.EX P1, PT, R5.reuse, UR9, PT, P1 ;  /* 0x0000000905007c0c */ /* 0x040fe4000bf24310 */
[----:B------:R-:W-:Y:S02]  /*0270*/  ISETP.GE.AND.EX P0, PT, R5, UR7, PT, P0 ;  /* 0x0000000705007c0c */ /* 0x000fe4000bf06300 */
[----:B------:R-:W-:-:S04]  /*0280*/  FSEL R3, RZ, 1, P1 ;  /* 0x3f800000ff037808 */ /* 0x000fc80000800000 */
[----:B------:R-:W-:Y:S01]  /*0290*/  FSEL R4, R3, RZ, P0 ;  /* 0x000000ff03047208 */ /* 0x000fe20000000000 */
[----:B---3--:R-:W-:-:S04]  /*02a0*/  IMAD.WIDE R2, R2, 0x4, R8 ;  /* 0x0000000402027825 */ /* 0x008fc800078e0208 */
[----:B----4-:R-:W-:-:S05]  /*02b0*/  FMUL R7, R4, R7 ;  /* 0x0000000704077220 */ /* 0x010fca0000400000 */
[----:B------:R-:W-:Y:S01]  /*02c0*/  STG.E desc[UR4][R2.64], R7 ;  /* 0x0000000702007986 */ /* 0x000fe2000c101904 */
[----:B------:R-:W-:Y:S05]  /*02d0*/  EXIT ;  /* 0x000000000000794d */ /* 0x000fea0003800000 */
        .weak           $__internal_6_$__cuda_sm3x_div_rn_noftz_f32_slowpath
        .type           $__internal_6_$__cuda_sm3x_div_rn_noftz_f32_slowpath,@function
        .size           $__internal_6_$__cuda_sm3x_div_rn_noftz_f32_slowpath,(.L_x_128 - $__internal_6_$__cuda_sm3x_div_rn_noftz_f32_slowpath)
$__internal_6_$__cuda_sm3x_div_rn_noftz_f32_slowpath:
[----:B------:R-:W0:Y:S01]  /*02e0*/  LDC R3, c[0x0][0x39c] ;  /* 0x0000e700ff037b82 */ /* 0x000e220000000800 */
[--C-:B------:R-:W-:Y:S01]  /*02f0*/  SHF.R.U32.HI R5, RZ, 0x17, R0.reuse ;  /* 0x00000017ff057819 */ /* 0x100fe20000011600 */
[----:B------:R-:W1:Y:S01]  /*0300*/  LDCU UR6, c[0x0][0x39c] ;  /* 0x00007380ff0677ac */ /* 0x000e620008000800 */
[----:B------:R-:W-:Y:S01]  /*0310*/  BSSY.RECONVERGENT B1, `(.L_x_96) ;  /* 0x0000064000017945 */ /* 0x000fe20003800200 */
[----:B------:R-:W-:Y:S01]  /*0320*/  IMAD.MOV.U32 R7, RZ, RZ, R0 ;  /* 0x000000ffff077224 */ /* 0x000fe200078e0000 */
[----:B------:R-:W-:-:S05]  /*0330*/  LOP3.LUT R5, R5, 0xff, RZ, 0xc0, !PT ;  /* 0x000000ff05057812 */ /* 0x000fca00078ec0ff */
[----:B------:R-:W-:Y:S02]  /*0340*/  VIADD R10, R5, 0xffffffff ;  /* 0xffffffff050a7836 */ /* 0x000fe40000000000 */
[----:B-1----:R-:W-:Y:S01]  /*0350*/  IMAD.U32 R8, RZ, RZ, UR6 ;  /* 0x00000006ff087e24 */ /* 0x002fe2000f8e00ff */
[----:B0-----:R-:W-:-:S04]  /*0360*/  SHF.R.U32.HI R6, RZ, 0x17, R3 ;  /* 0x00000017ff067819 */ /* 0x001fc80000011603 */
[----:B------:R-:W-:-:S05]  /*0370*/  LOP3.LUT R6, R6, 0xff, RZ, 0xc0, !PT ;  /* 0x000000ff06067812 */ /* 0x000fca00078ec0ff */
[----:B------:R-:W-:-:S05]  /*0380*/  VIADD R11, R6, 0xffffffff ;  /* 0xffffffff060b7836 */ /* 0x000fca0000000000 */
        /* <DEDUP_REMOVED lines=27> */
.L_x_97:
        /* <DEDUP_REMOVED lines=51> */
.L_x_104:
[----:B------:R-:W-:-:S04]  /*0870*/  LOP3.LUT R0, R0, 0x80000000, RZ, 0xc0, !PT ;  /* 0x8000000000007812 */ /* 0x000fc800078ec0ff */
[----:B------:R-:W-:Y:S01]  /*0880*/  LOP3.LUT R0, R0, 0x7f800000, RZ, 0xfc, !PT ;  /* 0x7f80000000007812 */ /* 0x000fe200078efcff */
[----:B------:R-:W-:Y:S06]  /*0890*/  BRA `(.L_x_105) ;  /* 0x0000000000047947 */ /* 0x000fec0003800000 */
.L_x_103:
[----:B------:R-:W-:-:S07]  /*08a0*/  IMAD R0, R6, 0x800000, R0 ;  /* 0x0080000006007824 */ /* 0x000fce00078e0200 */
.L_x_105:
[----:B------:R-:W-:Y:S05]  /*08b0*/  BSYNC.RECONVERGENT B2 ;  /* 0x0000000000027941 */ /* 0x000fea0003800200 */
.L_x_102:
[----:B------:R-:W-:Y:S05]  /*08c0*/  BRA `(.L_x_106) ;  /* 0x0000000000207947 */ /* 0x000fea0003800000 */
.L_x_101:
[----:B------:R-:W-:-:S04]  /*08d0*/  LOP3.LUT R0, R8, 0x80000000, R7, 0x48, !PT ;  /* 0x8000000008007812 */ /* 0x000fc800078e4807 */
[----:B------:R-:W-:Y:S01]  /*08e0*/  LOP3.LUT R0, R0, 0x7f800000, RZ, 0xfc, !PT ;  /* 0x7f80000000007812 */ /* 0x000fe200078efcff */
[----:B------:R-:W-:Y:S06]  /*08f0*/  BRA `(.L_x_106) ;  /* 0x0000000000147947 */ /* 0x000fec0003800000 */
.L_x_100:
[----:B------:R-:W-:Y:S01]  /*0900*/  LOP3.LUT R0, R8, 0x80000000, R7, 0x48, !PT ;  /* 0x8000000008007812 */ /* 0x000fe200078e4807 */
[----:B------:R-:W-:Y:S06]  /*0910*/  BRA `(.L_x_106) ;  /* 0x00000000000c7947 */ /* 0x000fec0003800000 */
.L_x_99:
[----:B------:R-:W0:Y:S01]  /*0920*/  MUFU.RSQ R0, -QNAN ;  /* 0xffc0000000007908 */ /* 0x000e220000001400 */
[----:B------:R-:W-:Y:S05]  /*0930*/  BRA `(.L_x_106) ;  /* 0x0000000000047947 */ /* 0x000fea0003800000 */
.L_x_98:
[----:B------:R-:W-:-:S07]  /*0940*/  FADD.FTZ R0, R0, R3 ;  /* 0x0000000300007221 */ /* 0x000fce0000010000 */
.L_x_106:
[----:B------:R-:W-:Y:S05]  /*0950*/  BSYNC.RECONVERGENT B1 ;  /* 0x0000000000017941 */ /* 0x000fea0003800200 */
.L_x_96:
[----:B------:R-:W-:-:S04]  /*0960*/  IMAD.MOV.U32 R5, RZ, RZ, 0x0 ;  /* 0x00000000ff057424 */ /* 0x000fc800078e00ff */
[----:B0-----:R-:W-:Y:S05]  /*0970*/  RET.REL.NODEC R4 `(_Z33fake_quantize_backward_ste_kernelPKfS0_Pfifill) ;  /* 0xfffffff404a07950 */ /* 0x001fea0003c3ffff */
.L_x_107:
        /* <DEDUP_REMOVED lines=16> */
.L_x_128:


//--------------------- .text._Z28fake_quantize_forward_kernelPKfPfifill --------------------------
	.section	.text._Z28fake_quantize_forward_kernelPKfPfifill,"ax",@progbits
	.align	128
        .global         _Z28fake_quantize_forward_kernelPKfPfifill
        .type           _Z28fake_quantize_forward_kernelPKfPfifill,@function
        .size           _Z28fake_quantize_forward_kernelPKfPfifill,(.L_x_129 - _Z28fake_quantize_forward_kernelPKfPfifill)
        .other          _Z28fake_quantize_forward_kernelPKfPfifill,@"STO_CUDA_ENTRY STV_DEFAULT"
_Z28fake_quantize_forward_kernelPKfPfifill:
.text._Z28fake_quantize_forward_kernelPKfPfifill:
        /* <DEDUP_REMOVED lines=23> */
[----:B------:R-:W-:Y:S05]  /*0170*/  CALL.REL.NOINC `($__internal_7_$__cuda_sm3x_div_rn_noftz_f32_slowpath) ;  /* 0x00000000005c7944 */ /* 0x000fea0003c00000 */
[----:B------:R-:W-:-:S07]  /*0180*/  IMAD.MOV.U32 R3, RZ, RZ, R0 ;  /* 0x000000ffff037224 */ /* 0x000fce00078e0000 */
.L_x_109:
[----:B------:R-:W-:Y:S05]  /*0190*/  BSYNC.RECONVERGENT B0 ;  /* 0x0000000000007941 */ /* 0x000fea0003800200 */
.L_x_108:
[----:B------:R-:W0:Y:S01]  /*01a0*/  LDCU UR6, c[0x0][0x398] ;  /* 0x00007300ff0677ac */ /* 0x000e220008000800 */
[----:B------:R-:W1:Y:S01]  /*01b0*/  LDC.64 R6, c[0x0][0x388] ;  /* 0x0000e200ff067b82 */ /* 0x000e620000000a00 */
[----:B------:R-:W2:Y:S01]  /*01c0*/  LDCU.128 UR8, c[0x0][0x3a0] ;  /* 0x00007400ff0877ac */ /* 0x000ea20008000c00 */
[----:B0-----:R-:W-:Y:S01]  /*01d0*/  I2FP.F32.S32 R0, UR6 ;  /* 0x0000000600007c45 */ /* 0x001fe20008201400 */
[----:B------:R-:W0:Y:S04]  /*01e0*/  LDCU UR6, c[0x0][0x394] ;  /* 0x00007280ff0677ac */ /* 0x000e280008000800 */
[----:B------:R-:W-:-:S04]  /*01f0*/  FADD R3, R0, R3 ;  /* 0x0000000300037221 */ /* 0x000fc80000000000 */
[----:B------:R1:W2:Y:S02]  /*0200*/  F2I.S64 R4, R3 ;  /* 0x0000000300047311 */ /* 0x0002a40000201900 */
[----:B-1----:R-:W-:Y:S01]  /*0210*/  IMAD.WIDE R2, R2, 0x4, R6 ;  /* 0x0000000402027825 */ /* 0x002fe200078e0206 */
[----:B--2---:R-:W-:-:S04]  /*0220*/  ISETP.LT.U32.AND P0, PT, R4, UR10, PT ;  /* 0x0000000a04007c0c */ /* 0x004fc8000bf01070 */
[----:B------:R-:W-:-:S04]  /*0230*/  ISETP.LT.AND.EX P0, PT, R5, UR11, PT, P0 ;  /* 0x0000000b05007c0c */ /* 0x000fc8000bf01300 */
[----:B------:R-:W-:Y:S02]  /*0240*/  SEL R4, R4, UR10, P0 ;  /* 0x0000000a04047c07 */ /* 0x000fe40008000000 */
[----:B------:R-:W-:Y:S02]  /*0250*/  SEL R5, R5, UR11, P0 ;  /* 0x0000000b05057c07 */ /* 0x000fe40008000000 */
[----:B------:R-:W-:-:S04]  /*0260*/  ISETP.GT.U32.AND P0, PT, R4, UR8, PT ;  /* 0x0000000804007c0c */ /* 0x000fc8000bf04070 */
[----:B------:R-:W-:-:S04]  /*0270*/  ISETP.GT.AND.EX P0, PT, R5, UR9, PT, P0 ;  /* 0x0000000905007c0c */ /* 0x000fc8000bf04300 */
[----:B------:R-:W-:Y:S02]  /*0280*/  SEL R5, R5, UR9, P0 ;  /* 0x0000000905057c07 */ /* 0x000fe40008000000 */
[----:B------:R-:W-:-:S04]  /*0290*/  SEL R4, R4, UR8, P0 ;  /* 0x0000000804047c07 */ /* 0x000fc80008000000 */
[----:B------:R-:W1:Y:S02]  /*02a0*/  I2F.S64 R5, R4 ;  /* 0x0000000400057312 */ /* 0x000e640000301400 */
[----:B-1----:R-:W-:-:S04]  /*02b0*/  FADD R0, -R0, R5 ;  /* 0x0000000500007221 */ /* 0x002fc80000000100 */
[----:B0-----:R-:W-:-:S05]  /*02c0*/  FMUL R7, R0, UR6 ;  /* 0x0000000600077c20 */ /* 0x001fca0008400000 */
[----:B------:R-:W-:Y:S01]  /*02d0*/  STG.E desc[UR4][R2.64], R7 ;  /* 0x0000000702007986 */ /* 0x000fe2000c101904 */
[----:B------:R-:W-:Y:S05]  /*02e0*/  EXIT ;  /* 0x000000000000794d */ /* 0x000fea0003800000 */
        .weak           $__internal_7_$__cuda_sm3x_div_rn_noftz_f32_slowpath
        .type           $__internal_7_$__cuda_sm3x_div_rn_noftz_f32_slowpath,@function
        .size           $__internal_7_$__cuda_sm3x_div_rn_noftz_f32_slowpath,(.L_x_129 - $__internal_7_$__cuda_sm3x_div_rn_noftz_f32_slowpath)
$__internal_7_$__cuda_sm3x_div_rn_noftz_f32_slowpath:
        /* <DEDUP_REMOVED lines=38> */
.L_x_111:
        /* <DEDUP_REMOVED lines=51> */
.L_x_118:
[----:B------:R-:W-:-:S04]  /*0880*/  LOP3.LUT R0, R0, 0x80000000, RZ, 0xc0, !PT ;  /* 0x8000000000007812 */ /* 0x000fc800078ec0ff */
[----:B------:R-:W-:Y:S01]  /*0890*/  LOP3.LUT R0, R0, 0x7f800000, RZ, 0xfc, !PT ;  /* 0x7f80000000007812 */ /* 0x000fe200078efcff */
[----:B------:R-:W-:Y:S06]  /*08a0*/  BRA `(.L_x_119) ;  /* 0x0000000000047947 */ /* 0x000fec0003800000 */
.L_x_117:
[----:B------:R-:W-:-:S07]  /*08b0*/  IMAD R0, R6, 0x800000, R0 ;  /* 0x0080000006007824 */ /* 0x000fce00078e0200 */
.L_x_119:
[----:B------:R-:W-:Y:S05]  /*08c0*/  BSYNC.RECONVERGENT B2 ;  /* 0x0000000000027941 */ /* 0x000fea0003800200 */
.L_x_116:
[----:B------:R-:W-:Y:S05]  /*08d0*/  BRA `(.L_x_120) ;  /* 0x0000000000207947 */ /* 0x000fea0003800000 */
.L_x_115:
[----:B------:R-:W-:-:S04]  /*08e0*/  LOP3.LUT R0, R8, 0x80000000, R7, 0x48, !PT ;  /* 0x8000000008007812 */ /* 0x000fc800078e4807 */
[----:B------:R-:W-:Y:S01]  /*08f0*/  LOP3.LUT R0, R0, 0x7f800000, RZ, 0xfc, !PT ;  /* 0x7f80000000007812 */ /* 0x000fe200078efcff */
[----:B------:R-:W-:Y:S06]  /*0900*/  BRA `(.L_x_120) ;  /* 0x0000000000147947 */ /* 0x000fec0003800000 */
.L_x_114:
[----:B------:R-:W-:Y:S01]  /*0910*/  LOP3.LUT R0, R8, 0x80000000, R7, 0x48, !PT ;  /* 0x8000000008007812 */ /* 0x000fe200078e4807 */
[----:B------:R-:W-:Y:S06]  /*0920*/  BRA `(.L_x_120) ;  /* 0x00000000000c7947 */ /* 0x000fec0003800000 */
.L_x_113:
[----:B------:R-:W0:Y:S01]  /*0930*/  MUFU.RSQ R0, -QNAN ;  /* 0xffc0000000007908 */ /* 0x000e220000001400 */
[----:B------:R-:W-:Y:S05]  /*0940*/  BRA `(.L_x_120) ;  /* 0x0000000000047947 */ /* 0x000fea0003800000 */
.L_x_112:
[----:B------:R-:W-:-:S07]  /*0950*/  FADD.FTZ R0, R0, R3 ;  /* 0x0000000300007221 */ /* 0x000fce0000010000 */
.L_x_120:
[----:B------:R-:W-:Y:S05]  /*0960*/  BSYNC.RECONVERGENT B1 ;  /* 0x0000000000017941 */ /* 0x000fea0003800200 */
.L_x_110:
[----:B------:R-:W-:-:S04]  /*0970*/  IMAD.MOV.U32 R5, RZ, RZ, 0x0 ;  /* 0x00000000ff057424 */ /* 0x000fc800078e00ff */
[----:B0-----:R-:W-:Y:S05]  /*0980*/  RET.REL.NODEC R4 `(_Z28fake_quantize_forward_kernelPKfPfifill) ;  /* 0xfffffff4049c7950 */ /* 0x001fea0003c3ffff */
.L_x_121:
        /* <DEDUP_REMOVED lines=15> */
.L_x_129:


//--------------------- .nv.shared.reserved.0     --------------------------
	.section	.nv.shared.reserved.0,"aw",@nobits
	.weak		__nv_reservedSMEM_offset_0_alias
	.size		__nv_reservedSMEM_offset_0_alias, 0, 64
	.other		__nv_reservedSMEM_offset_0_alias,@"STO_CUDA_RESERVED_SHARED STV_DEFAULT"
__nv_reservedSMEM_offset_0_alias:
	.zero		0
	.zero		64


//--------------------- .nv.shared._Z32minmax_per_channel_reduce_kernelPKfPfS1_ii --------------------------
	.section	.nv.shared._Z32minmax_per_channel_reduce_kernelPKfPfS1_ii,"aw",@nobits
	.sectionflags	@""
	.align	4
.nv.shared._Z32minmax_per_channel_reduce_kernelPKfPfS1_ii:
	.zero		3072


//--------------------- .nv.shared._Z20minmax_reduce_kernelPKfPfS1_i --------------------------
	.section	.nv.shared._Z20minmax_reduce_kernelPKfPfS1_i,"aw",@nobits
	.sectionflags	@""
	.align	4
.nv.shared._Z20minmax_reduce_kernelPKfPfS1_i:
	.zero		3072


//--------------------- .nv.constant0._Z33compute_asymmetric_qparams_kernelPKfS0_PfPiill --------------------------
	.section	.nv.constant0._Z33compute_asymmetric_qparams_kernelPKfS0_PfPiill,"a",@progbits
	.sectionflags	@""
	.align	4
.nv.constant0._Z33compute_asymmetric_qparams_kernelPKfS0_PfPiill:
	.zero		952


//--------------------- .nv.constant0._Z32compute_symmetric_qparams_kernelPKfS0_PfPiil --------------------------
	.section	.nv.constant0._Z32compute_symmetric_qparams_kernelPKfS0_PfPiil,"a",@progbits
	.sectionflags	@""
	.align	4
.nv.constant0._Z32compute_symmetric_qparams_kernelPKfS0_PfPiil:
	.zero		944


//--------------------- .nv.constant0._Z14bn_fold_kernelPKfS0_S0_S0_S0_S0_PfS1_iif --------------------------
	.section	.nv.constant0._Z14bn_fold_kernelPKfS0_S0_S0_S0_S0_PfS1_iif,"a",@progbits
	.sectionflags	@""
	.align	4
.nv.constant0._Z14bn_fold_kernelPKfS0_S0_S0_S0_S0_PfS1_iif:
	.zero		972


//--------------------- .nv.constant0._Z32minmax_per_channel_reduce_kernelPKfPfS1_ii --------------------------
	.section	.nv.constant0._Z32minmax_per_channel_reduce_kernelPKfPfS1_ii,"a",@progbits
	.sectionflags	@""
	.align	4
.nv.constant0._Z32minmax_per_channel_reduce_kernelPKfPfS1_ii:
	.zero		928


//--------------------- .nv.constant0._Z20minmax_reduce_kernelPKfPfS1_i --------------------------
	.section	.nv.constant0._Z20minmax_reduce_kernelPKfPfS1_i,"a",@progbits
	.sectionflags	@""
	.align	4
.nv.constant0._Z20minmax_reduce_kernelPKfPfS1_i:
	.zero		924


//--------------------- .nv.constant0._Z45fake_quantize_per_channel_backward_ste_kernelPKfS0_PfS0_PKiiill --------------------------
	.section	.nv.constant0._Z45fake_quantize_per_channel_backward_ste_kernelPKfS0_PfS0_PKiiill,"a",@progbits
	.sectionflags	@""
	.align	4
.nv.constant0._Z45fake_quantize_per_channel_backward_ste_kernelPKfS0_PfS0_PKiiill:
	.zero		960


//--------------------- .nv.constant0._Z40fake_quantize_per_channel_forward_kernelPKfPfS0_PKiiill --------------------------
	.section	.nv.constant0._Z40fake_quantize_per_channel_forward_kernelPKfPfS0_PKiiill,"a",@progbits
	.sectionflags	@""
	.align	4
.nv.constant0._Z40fake_quantize_per_channel_forward_kernelPKfPfS0_PKiiill:
	.zero		952


//--------------------- .nv.constant0._Z33fake_quantize_backward_ste_kernelPKfS0_Pfifill --------------------------
	.section	.nv.constant0._Z33fake_quantize_backward_ste_kernelPKfS0_Pfifill,"a",@progbits
	.sectionflags	@""
	.align	4
.nv.constant0._Z33fake_quantize_backward_ste_kernelPKfS0_Pfifill:
	.zero		952


//--------------------- .nv.constant0._Z28fake_quantize_forward_kernelPKfPfifill --------------------------
	.section	.nv.constant0._Z28fake_quantize_forward_kernelPKfPfifill,"a",@progbits
	.sectionflags	@""
	.align	4
.nv.constant0._Z28fake_quantize_forward_kernelPKfPfifill:
	.zero		944


//--------------------- SYMBOLS --------------------------

	.type		.nv.reservedSmem.offset0,@object
	.size		.nv.reservedSmem.offset0,0x4
	.type		.nv.reservedSmem.cap,@object
	.size		.nv.reservedSmem.cap,0x4
